//
// Generated by NVIDIA NVVM Compiler
//
// Compiler Build ID: CL-36424714
// Cuda compilation tools, release 13.0, V13.0.88
// Based on NVVM 20.0.0
//

.version 9.0
.target sm_100
.address_size 64

	// .globl	resize_bicubic_kernel

.visible .entry resize_bicubic_kernel(
	.param .u64 .ptr .align 1 resize_bicubic_kernel_param_0,
	.param .u64 .ptr .align 1 resize_bicubic_kernel_param_1,
	.param .u32 resize_bicubic_kernel_param_2,
	.param .u32 resize_bicubic_kernel_param_3,
	.param .u32 resize_bicubic_kernel_param_4,
	.param .u32 resize_bicubic_kernel_param_5
)
{
	.reg .pred 	%p<31>;
	.reg .b32 	%r<38>;
	.reg .b32 	%f<175>;
	.reg .b64 	%rd<16>;

	ld.param.u64 	%rd3, [resize_bicubic_kernel_param_0];
	ld.param.u32 	%r11, [resize_bicubic_kernel_param_2];
	ld.param.u32 	%r12, [resize_bicubic_kernel_param_3];
	ld.param.u32 	%r13, [resize_bicubic_kernel_param_4];
	ld.param.u32 	%r15, [resize_bicubic_kernel_param_5];
	cvta.to.global.u64 	%rd1, %rd3;
	mov.u32 	%r16, %ctaid.x;
	mov.u32 	%r17, %ntid.x;
	mov.u32 	%r18, %tid.x;
	mad.lo.s32 	%r1, %r16, %r17, %r18;
	mov.u32 	%r19, %ctaid.y;
	mov.u32 	%r20, %ntid.y;
	mov.u32 	%r21, %tid.y;
	mad.lo.s32 	%r22, %r19, %r20, %r21;
	setp.ge.u32 	%p5, %r1, %r13;
	setp.ge.u32 	%p6, %r22, %r15;
	or.pred  	%p7, %p5, %p6;
	@%p7 bra 	$L__BB0_19;
	cvt.rn.f32.u32 	%f69, %r11;
	cvt.rn.f32.u32 	%f70, %r13;
	div.rn.f32 	%f71, %f69, %f70;
	cvt.rn.f32.u32 	%f72, %r12;
	cvt.rn.f32.u32 	%f73, %r15;
	div.rn.f32 	%f74, %f72, %f73;
	cvt.rn.f32.u32 	%f75, %r1;
	add.f32 	%f76, %f75, 0f3F000000;
	fma.rn.f32 	%f77, %f76, %f71, 0fBF000000;
	cvt.rn.f32.u32 	%f78, %r22;
	add.f32 	%f79, %f78, 0f3F000000;
	fma.rn.f32 	%f80, %f79, %f74, 0fBF000000;
	cvt.rmi.f32.f32 	%f81, %f77;
	cvt.rzi.s32.f32 	%r24, %f81;
	cvt.rmi.f32.f32 	%f82, %f80;
	cvt.rzi.s32.f32 	%r35, %f82;
	cvt.rn.f32.s32 	%f83, %r24;
	cvt.rn.f32.s32 	%f84, %r35;
	sub.f32 	%f1, %f84, %f80;
	sub.f32 	%f85, %f83, %f77;
	setp.lt.s32 	%p8, %r24, 1;
	setp.gt.s32 	%p9, %r24, %r11;
	or.pred  	%p1, %p8, %p9;
	add.f32 	%f86, %f85, 0fBF800000;
	abs.f32 	%f2, %f86;
	fma.rn.f32 	%f87, %f2, 0fBF000000, 0f40200000;
	fma.rn.f32 	%f88, %f2, %f87, 0fC0800000;
	fma.rn.f32 	%f3, %f2, %f88, 0f40000000;
	setp.lt.s32 	%p10, %r24, 0;
	setp.ge.s32 	%p11, %r24, %r11;
	or.pred  	%p2, %p10, %p11;
	add.f32 	%f89, %f85, 0f00000000;
	abs.f32 	%f4, %f89;
	fma.rn.f32 	%f90, %f4, 0fBF000000, 0f40200000;
	fma.rn.f32 	%f91, %f4, %f90, 0fC0800000;
	fma.rn.f32 	%f5, %f4, %f91, 0f40000000;
	add.s32 	%r25, %r24, 1;
	setp.lt.s32 	%p12, %r24, -1;
	setp.ge.s32 	%p13, %r25, %r11;
	or.pred  	%p3, %p12, %p13;
	add.f32 	%f92, %f85, 0f3F800000;
	abs.f32 	%f6, %f92;
	fma.rn.f32 	%f93, %f6, 0f3FC00000, 0fC0200000;
	mul.f32 	%f94, %f6, %f93;
	fma.rn.f32 	%f7, %f6, %f94, 0f3F800000;
	fma.rn.f32 	%f95, %f6, 0fBF000000, 0f40200000;
	fma.rn.f32 	%f96, %f6, %f95, 0fC0800000;
	fma.rn.f32 	%f8, %f6, %f96, 0f40000000;
	add.s32 	%r26, %r24, 2;
	setp.lt.s32 	%p14, %r24, -2;
	setp.ge.s32 	%p15, %r26, %r11;
	or.pred  	%p4, %p14, %p15;
	add.f32 	%f97, %f85, 0f40000000;
	abs.f32 	%f9, %f97;
	fma.rn.f32 	%f98, %f9, 0fBF000000, 0f40200000;
	fma.rn.f32 	%f99, %f9, %f98, 0fC0800000;
	fma.rn.f32 	%f10, %f9, %f99, 0f40000000;
	add.s32 	%r27, %r35, -1;
	mad.lo.s32 	%r28, %r11, %r27, %r24;
	add.s32 	%r36, %r28, -1;
	mov.f32 	%f170, 0f00000000;
	mov.b32 	%r37, -4;
	mov.f32 	%f169, %f170;
	mov.f32 	%f168, %f170;
	mov.f32 	%f167, %f170;
	mov.f32 	%f166, %f170;
$L__BB0_2:
	add.s32 	%r29, %r35, -1;
	setp.lt.s32 	%p16, %r29, 0;
	setp.ge.s32 	%p17, %r29, %r12;
	or.pred  	%p18, %p16, %p17;
	@%p18 bra 	$L__BB0_15;
	add.s32 	%r30, %r37, 3;
	cvt.rn.f32.s32 	%f100, %r30;
	add.f32 	%f101, %f1, %f100;
	abs.f32 	%f16, %f101;
	setp.gtu.f32 	%p19, %f16, 0f3F800000;
	@%p19 bra 	$L__BB0_5;
	fma.rn.f32 	%f102, %f16, 0f3FC00000, 0fC0200000;
	mul.f32 	%f103, %f16, %f102;
	fma.rn.f32 	%f150, %f16, %f103, 0f3F800000;
	bra.uni 	$L__BB0_7;
$L__BB0_5:
	setp.geu.f32 	%p20, %f16, 0f40000000;
	mov.f32 	%f150, 0f00000000;
	@%p20 bra 	$L__BB0_7;
	fma.rn.f32 	%f105, %f16, 0fBF000000, 0f40200000;
	fma.rn.f32 	%f106, %f16, %f105, 0fC0800000;
	fma.rn.f32 	%f150, %f16, %f106, 0f40000000;
$L__BB0_7:
	@%p1 bra 	$L__BB0_9;
	setp.geu.f32 	%p21, %f2, 0f40000000;
	setp.le.f32 	%p22, %f2, 0f3F800000;
	selp.f32 	%f107, 0f00000000, %f3, %p21;
	fma.rn.f32 	%f108, %f2, 0f3FC00000, 0fC0200000;
	mul.f32 	%f109, %f2, %f108;
	fma.rn.f32 	%f110, %f2, %f109, 0f3F800000;
	selp.f32 	%f111, %f110, %f107, %p22;
	mul.f32 	%f112, %f150, %f111;
	mul.wide.u32 	%rd4, %r36, 16;
	add.s64 	%rd5, %rd1, %rd4;
	ld.global.nc.v4.f32 	{%f113, %f114, %f115, %f116}, [%rd5];
	fma.rn.f32 	%f166, %f113, %f112, %f166;
	fma.rn.f32 	%f167, %f112, %f114, %f167;
	fma.rn.f32 	%f168, %f112, %f115, %f168;
	fma.rn.f32 	%f169, %f112, %f116, %f169;
	add.f32 	%f170, %f170, %f112;
$L__BB0_9:
	@%p2 bra 	$L__BB0_11;
	setp.geu.f32 	%p23, %f4, 0f40000000;
	setp.le.f32 	%p24, %f4, 0f3F800000;
	selp.f32 	%f117, 0f00000000, %f5, %p23;
	fma.rn.f32 	%f118, %f4, 0f3FC00000, 0fC0200000;
	mul.f32 	%f119, %f4, %f118;
	fma.rn.f32 	%f120, %f4, %f119, 0f3F800000;
	selp.f32 	%f121, %f120, %f117, %p24;
	mul.f32 	%f122, %f150, %f121;
	add.s32 	%r31, %r36, 1;
	mul.wide.u32 	%rd6, %r31, 16;
	add.s64 	%rd7, %rd1, %rd6;
	ld.global.nc.v4.f32 	{%f123, %f124, %f125, %f126}, [%rd7];
	fma.rn.f32 	%f166, %f123, %f122, %f166;
	fma.rn.f32 	%f167, %f122, %f124, %f167;
	fma.rn.f32 	%f168, %f122, %f125, %f168;
	fma.rn.f32 	%f169, %f122, %f126, %f169;
	add.f32 	%f170, %f170, %f122;
$L__BB0_11:
	@%p3 bra 	$L__BB0_13;
	setp.geu.f32 	%p25, %f6, 0f40000000;
	setp.le.f32 	%p26, %f6, 0f3F800000;
	selp.f32 	%f127, 0f00000000, %f8, %p25;
	selp.f32 	%f128, %f7, %f127, %p26;
	mul.f32 	%f129, %f150, %f128;
	add.s32 	%r32, %r36, 2;
	mul.wide.u32 	%rd8, %r32, 16;
	add.s64 	%rd9, %rd1, %rd8;
	ld.global.nc.v4.f32 	{%f130, %f131, %f132, %f133}, [%rd9];
	fma.rn.f32 	%f166, %f130, %f129, %f166;
	fma.rn.f32 	%f167, %f129, %f131, %f167;
	fma.rn.f32 	%f168, %f129, %f132, %f168;
	fma.rn.f32 	%f169, %f129, %f133, %f169;
	add.f32 	%f170, %f170, %f129;
$L__BB0_13:
	@%p4 bra 	$L__BB0_15;
	setp.geu.f32 	%p27, %f9, 0f40000000;
	setp.le.f32 	%p28, %f9, 0f3F800000;
	selp.f32 	%f134, 0f00000000, %f10, %p27;
	fma.rn.f32 	%f135, %f9, 0f3FC00000, 0fC0200000;
	mul.f32 	%f136, %f9, %f135;
	fma.rn.f32 	%f137, %f9, %f136, 0f3F800000;
	selp.f32 	%f138, %f137, %f134, %p28;
	mul.f32 	%f139, %f150, %f138;
	add.s32 	%r33, %r36, 3;
	mul.wide.u32 	%rd10, %r33, 16;
	add.s64 	%rd11, %rd1, %rd10;
	ld.global.nc.v4.f32 	{%f140, %f141, %f142, %f143}, [%rd11];
	fma.rn.f32 	%f166, %f140, %f139, %f166;
	fma.rn.f32 	%f167, %f139, %f141, %f167;
	fma.rn.f32 	%f168, %f139, %f142, %f168;
	fma.rn.f32 	%f169, %f139, %f143, %f169;
	add.f32 	%f170, %f170, %f139;
$L__BB0_15:
	add.s32 	%r37, %r37, 1;
	add.s32 	%r36, %r36, %r11;
	add.s32 	%r35, %r35, 1;
	setp.ne.s32 	%p29, %r37, 0;
	@%p29 bra 	$L__BB0_2;
	setp.leu.f32 	%p30, %f170, 0f00000000;
	@%p30 bra 	$L__BB0_18;
	rcp.rn.f32 	%f144, %f170;
	mul.f32 	%f166, %f166, %f144;
	mul.f32 	%f167, %f167, %f144;
	mul.f32 	%f168, %f168, %f144;
	mul.f32 	%f169, %f169, %f144;
$L__BB0_18:
	ld.param.u64 	%rd15, [resize_bicubic_kernel_param_1];
	mad.lo.s32 	%r34, %r13, %r22, %r1;
	cvta.to.global.u64 	%rd12, %rd15;
	mul.wide.u32 	%rd13, %r34, 16;
	add.s64 	%rd14, %rd12, %rd13;
	st.global.v4.f32 	[%rd14], {%f166, %f167, %f168, %f169};
$L__BB0_19:
	ret;

}


// ===== COMPILED SASS (sm_100) =====

	.target	sm_100

	.elftype	@"ET_EXEC"


//--------------------- .note.nv.tkinfo           --------------------------
	.section	.note.nv.tkinfo,"",@"SHT_NOTE"
	.sectionflags	@"SHF_NOTE_NV_TKINFO"
	.tkinfo
        /*0018*/ 	.word	0x00000002
        /*0030*/ 	.string	""
        /*0030*/ 	.string	"ptxas"
        /*0030*/ 	.string	"Cuda compilation tools, release 13.0, V13.0.88"
        /*0030*/ 	.string	"Build cuda_13.0.r13.0/compiler.36424714_0"
        /*0030*/ 	.string	"-arch sm_100 -m 64 "



//--------------------- .note.nv.cuinfo           --------------------------
	.section	.note.nv.cuinfo,"",@"SHT_NOTE"
	.sectionflags	@"SHF_NOTE_NV_CUINFO"
        /*0018*/ 	.short	0x0002
        /*001a*/ 	.short	0x0064
        /*001c*/ 	.short	0x0082
	.zero		2


//--------------------- .nv.info                  --------------------------
	.section	.nv.info,"",@"SHT_CUDA_INFO"
	.align	4


	//----- nvinfo : EIATTR_REGCOUNT
	.align		4
        /*0000*/ 	.byte	0x04, 0x2f
        /*0002*/ 	.short	(.L_1 - .L_0)
	.align		4
.L_0:
        /*0004*/ 	.word	index@(resize_bicubic_kernel)
        /*0008*/ 	.word	0x00000028


	//----- nvinfo : EIATTR_FRAME_SIZE
	.align		4
.L_1:
        /*000c*/ 	.byte	0x04, 0x11
        /*000e*/ 	.short	(.L_3 - .L_2)
	.align		4
.L_2:
        /*0010*/ 	.word	index@($__internal_1_$__cuda_sm3x_div_rn_noftz_f32_slowpath)
        /*0014*/ 	.word	0x00000000


	//----- nvinfo : EIATTR_FRAME_SIZE
	.align		4
.L_3:
        /*0018*/ 	.byte	0x04, 0x11
        /*001a*/ 	.short	(.L_5 - .L_4)
	.align		4
.L_4:
        /*001c*/ 	.word	index@($__internal_0_$__cuda_sm20_rcp_rn_f32_slowpath)
        /*0020*/ 	.word	0x00000000


	//----- nvinfo : EIATTR_FRAME_SIZE
	.align		4
.L_5:
        /*0024*/ 	.byte	0x04, 0x11
        /*0026*/ 	.short	(.L_7 - .L_6)
	.align		4
.L_6:
        /*0028*/ 	.word	index@(resize_bicubic_kernel)
        /*002c*/ 	.word	0x00000000


	//----- nvinfo : EIATTR_MIN_STACK_SIZE
	.align		4
.L_7:
        /*0030*/ 	.byte	0x04, 0x12
        /*0032*/ 	.short	(.L_9 - .L_8)
	.align		4
.L_8:
        /*0034*/ 	.word	index@(resize_bicubic_kernel)
        /*0038*/ 	.word	0x00000000
.L_9:


//--------------------- .nv.compat                --------------------------
	.section	.nv.compat,"",@"SHT_CUDA_COMPAT_INFO"
	.align	4
        /*0000*/ 	.byte	0x02, 0x09, 0x00, 0x00, 0x02, 0x02, 0x01, 0x00, 0x02, 0x05, 0x05, 0x00, 0x03, 0x07, 0x01, 0x01
        /*0010*/ 	.byte	0x02, 0x03, 0x00, 0x00, 0x02, 0x06, 0x01, 0x00, 0x04, 0x0b, 0x08, 0x00, 0x01, 0x00, 0x00, 0x00
        /*0020*/ 	.byte	0x00, 0x00, 0x00, 0x00


//--------------------- .nv.info.resize_bicubic_kernel --------------------------
	.section	.nv.info.resize_bicubic_kernel,"",@"SHT_CUDA_INFO"
	.sectionflags	@""
	.align	4


	//----- nvinfo : EIATTR_CUDA_API_VERSION
	.align		4
        /*0000*/ 	.byte	0x04, 0x37
        /*0002*/ 	.short	(.L_11 - .L_10)
.L_10:
        /*0004*/ 	.word	0x00000082


	//----- nvinfo : EIATTR_KPARAM_INFO
	.align		4
.L_11:
        /*0008*/ 	.byte	0x04, 0x17
        /*000a*/ 	.short	(.L_13 - .L_12)
.L_12:
        /*000c*/ 	.word	0x00000000
        /*0010*/ 	.short	0x0005
        /*0012*/ 	.short	0x001c
        /*0014*/ 	.byte	0x00, 0xf0, 0x11, 0x00


	//----- nvinfo : EIATTR_KPARAM_INFO
	.align		4
.L_13:
        /*0018*/ 	.byte	0x04, 0x17
        /*001a*/ 	.short	(.L_15 - .L_14)
.L_14:
        /*001c*/ 	.word	0x00000000
        /*0020*/ 	.short	0x0004
        /*0022*/ 	.short	0x0018
        /*0024*/ 	.byte	0x00, 0xf0, 0x11, 0x00


	//----- nvinfo : EIATTR_KPARAM_INFO
	.align		4
.L_15:
        /*0028*/ 	.byte	0x04, 0x17
        /*002a*/ 	.short	(.L_17 - .L_16)
.L_16:
        /*002c*/ 	.word	0x00000000
        /*0030*/ 	.short	0x0003
        /*0032*/ 	.short	0x0014
        /*0034*/ 	.byte	0x00, 0xf0, 0x11, 0x00


	//----- nvinfo : EIATTR_KPARAM_INFO
	.align		4
.L_17:
        /*0038*/ 	.byte	0x04, 0x17
        /*003a*/ 	.short	(.L_19 - .L_18)
.L_18:
        /*003c*/ 	.word	0x00000000
        /*0040*/ 	.short	0x0002
        /*0042*/ 	.short	0x0010
        /*0044*/ 	.byte	0x00, 0xf0, 0x11, 0x00


	//----- nvinfo : EIATTR_KPARAM_INFO
	.align		4
.L_19:
        /*0048*/ 	.byte	0x04, 0x17
        /*004a*/ 	.short	(.L_21 - .L_20)
.L_20:
        /*004c*/ 	.word	0x00000000
        /*0050*/ 	.short	0x0001
        /*0052*/ 	.short	0x0008
        /*0054*/ 	.byte	0x00, 0xf5, 0x21, 0x00


	//----- nvinfo : EIATTR_KPARAM_INFO
	.align		4
.L_21:
        /*0058*/ 	.byte	0x04, 0x17
        /*005a*/ 	.short	(.L_23 - .L_22)
.L_22:
        /*005c*/ 	.word	0x00000000
        /*0060*/ 	.short	0x0000
        /*0062*/ 	.short	0x0000
        /*0064*/ 	.byte	0x00, 0xf5, 0x21, 0x00


	//----- nvinfo : EIATTR_SPARSE_MMA_MASK
	.align		4
.L_23:
        /*0068*/ 	.byte	0x03, 0x50
        /*006a*/ 	.short	0x0000


	//----- nvinfo : EIATTR_MAXREG_COUNT
	.align		4
        /*006c*/ 	.byte	0x03, 0x1b
        /*006e*/ 	.short	0x00ff


	//----- nvinfo : EIATTR_MERCURY_ISA_VERSION
	.align		4
        /*0070*/ 	.byte	0x03, 0x5f
        /*0072*/ 	.short	0x0101


	//----- nvinfo : EIATTR_VRC_CTA_INIT_COUNT
	.align		4
        /*0074*/ 	.byte	0x02, 0x4a
	.zero		1
	.zero		1


	//----- nvinfo : EIATTR_EXIT_INSTR_OFFSETS
	.align		4
        /*0078*/ 	.byte	0x04, 0x1c
        /*007a*/ 	.short	(.L_25 - .L_24)


	//   ....[0]....
.L_24:
        /*007c*/ 	.word	0x000000c0


	//   ....[1]....
        /*0080*/ 	.word	0x00001b60


	//----- nvinfo : EIATTR_CRS_STACK_SIZE
	.align		4
.L_25:
        /*0084*/ 	.byte	0x04, 0x1e
        /*0086*/ 	.short	(.L_27 - .L_26)
.L_26:
        /*0088*/ 	.word	0x00000000


	//----- nvinfo : EIATTR_CBANK_PARAM_SIZE
	.align		4
.L_27:
        /*008c*/ 	.byte	0x03, 0x19
        /*008e*/ 	.short	0x0020


	//----- nvinfo : EIATTR_PARAM_CBANK
	.align		4
        /*0090*/ 	.byte	0x04, 0x0a
        /*0092*/ 	.short	(.L_29 - .L_28)
	.align		4
.L_28:
        /*0094*/ 	.word	index@(.nv.constant0.resize_bicubic_kernel)
        /*0098*/ 	.short	0x0380
        /*009a*/ 	.short	0x0020


	//----- nvinfo : EIATTR_SW_WAR
	.align		4
.L_29:
        /*009c*/ 	.byte	0x04, 0x36
        /*009e*/ 	.short	(.L_31 - .L_30)
.L_30:
        /*00a0*/ 	.word	0x00000008
.L_31:


//--------------------- .nv.callgraph             --------------------------
	.section	.nv.callgraph,"",@"SHT_CUDA_CALLGRAPH"
	.align	4
	.sectionentsize	8
	.align		4
        /*0000*/ 	.word	0x00000000
	.align		4
        /*0004*/ 	.word	0xffffffff
	.align		4
        /*0008*/ 	.word	0x00000000
	.align		4
        /*000c*/ 	.word	0xfffffffe
	.align		4
        /*0010*/ 	.word	0x00000000
	.align		4
        /*0014*/ 	.word	0xfffffffd
	.align		4
        /*0018*/ 	.word	0x00000000
	.align		4
        /*001c*/ 	.word	0xfffffffc


//--------------------- .text.resize_bicubic_kernel --------------------------
	.section	.text.resize_bicubic_kernel,"ax",@progbits
	.align	128
        .global         resize_bicubic_kernel
        .type           resize_bicubic_kernel,@function
        .size           resize_bicubic_kernel,(.L_x_37 - resize_bicubic_kernel)
        .other          resize_bicubic_kernel,@"STO_CUDA_ENTRY STV_DEFAULT"
resize_bicubic_kernel:
.text.resize_bicubic_kernel:
[----:B------:R-:W-:Y:S01]  /*0000*/  LDC R1, c[0x0][0x37c] ;  /* 0x0000df00ff017b82 */ /* 0x000fe20000000800 */
[----:B------:R-:W0:Y:S07]  /*0010*/  S2R R3, SR_TID.Y ;  /* 0x0000000000037919 */ /* 0x000e2e0000002200 */
[----:B------:R-:W1:Y:S01]  /*0020*/  LDC R31, c[0x0][0x360] ;  /* 0x0000d800ff1f7b82 */ /* 0x000e620000000800 */
[----:B------:R-:W2:Y:S01]  /*0030*/  LDCU.64 UR6, c[0x0][0x398] ;  /* 0x00007300ff0677ac */ /* 0x000ea20008000a00 */
[----:B------:R-:W1:Y:S06]  /*0040*/  S2R R0, SR_TID.X ;  /* 0x0000000000007919 */ /* 0x000e6c0000002100 */
[----:B------:R-:W0:Y:S08]  /*0050*/  S2UR UR5, SR_CTAID.Y ;  /* 0x00000000000579c3 */ /* 0x000e300000002600 */
[----:B------:R-:W0:Y:S08]  /*0060*/  LDC R30, c[0x0][0x364] ;  /* 0x0000d900ff1e7b82 */ /* 0x000e300000000800 */
[----:B------:R-:W1:Y:S01]  /*0070*/  S2UR UR4, SR_CTAID.X ;  /* 0x00000000000479c3 */ /* 0x000e620000002500 */
[----:B0-----:R-:W-:-:S05]  /*0080*/  IMAD R30, R30, UR5, R3 ;  /* 0x000000051e1e7c24 */ /* 0x001fca000f8e0203 */
[----:B--2---:R-:W-:Y:S01]  /*0090*/  ISETP.GE.U32.AND P0, PT, R30, UR7, PT ;  /* 0x000000071e007c0c */ /* 0x004fe2000bf06070 */
[----:B-1----:R-:W-:-:S05]  /*00a0*/  IMAD R31, R31, UR4, R0 ;  /* 0x000000041f1f7c24 */ /* 0x002fca000f8e0200 */
[----:B------:R-:W-:-:S13]  /*00b0*/  ISETP.GE.U32.OR P0, PT, R31, UR6, P0 ;  /* 0x000000061f007c0c */ /* 0x000fda0008706470 */
[----:B------:R-:W-:Y:S05]  /*00c0*/  @P0 EXIT ;  /* 0x000000000000094d */ /* 0x000fea0003800000 */
[----:B------:R-:W0:Y:S01]  /*00d0*/  LDCU UR4, c[0x0][0x390] ;  /* 0x00007200ff0477ac */ /* 0x000e220008000800 */
[----:B------:R-:W-:-:S04]  /*00e0*/  I2FP.F32.U32 R3, UR6 ;  /* 0x0000000600037c45 */ /* 0x000fc80008201000 */
[----:B------:R-:W1:Y:S01]  /*00f0*/  MUFU.RCP R2, R3 ;  /* 0x0000000300027308 */ /* 0x000e620000001000 */
[----:B0-----:R-:W-:-:S07]  /*0100*/  I2FP.F32.U32 R0, UR4 ;  /* 0x0000000400007c45 */ /* 0x001fce0008201000 */
[----:B------:R-:W0:Y:S01]  /*0110*/  FCHK P0, R0, R3 ;  /* 0x0000000300007302 */ /* 0x000e220000000000 */
[----:B-1----:R-:W-:-:S04]  /*0120*/  FFMA R5, -R3, R2, 1 ;  /* 0x3f80000003057423 */ /* 0x002fc80000000102 */
[----:B------:R-:W-:-:S04]  /*0130*/  FFMA R5, R2, R5, R2 ;  /* 0x0000000502057223 */ /* 0x000fc80000000002 */
[----:B------:R-:W-:-:S04]  /*0140*/  FFMA R2, R0, R5, RZ ;  /* 0x0000000500027223 */ /* 0x000fc800000000ff */
[----:B------:R-:W-:-:S04]  /*0150*/  FFMA R4, -R3, R2, R0 ;  /* 0x0000000203047223 */ /* 0x000fc80000000100 */
[----:B------:R-:W-:Y:S01]  /*0160*/  FFMA R2, R5, R4, R2 ;  /* 0x0000000405027223 */ /* 0x000fe20000000002 */
[----:B0-----:R-:W-:Y:S06]  /*0170*/  @!P0 BRA `(.L_x_0) ;  /* 0x00000000000c8947 */ /* 0x001fec0003800000 */
[----:B------:R-:W-:-:S07]  /*0180*/  MOV R4, 0x1a0 ;  /* 0x000001a000047802 */ /* 0x000fce0000000f00 */
[----:B------:R-:W-:Y:S05]  /*0190*/  CALL.REL.NOINC `($__internal_1_$__cuda_sm3x_div_rn_noftz_f32_slowpath) ;  /* 0x0000001c00487944 */ /* 0x000fea0003c00000 */
[----:B------:R-:W-:-:S07]  /*01a0*/  MOV R2, R0 ;  /* 0x0000000000027202 */ /* 0x000fce0000000f00 */
.L_x_0:
[----:B------:R-:W0:Y:S02]  /*01b0*/  LDCU UR4, c[0x0][0x39c] ;  /* 0x00007380ff0477ac */ /* 0x000e240008000800 */
[----:B0-----:R-:W-:Y:S01]  /*01c0*/  I2FP.F32.U32 R3, UR4 ;  /* 0x0000000400037c45 */ /* 0x001fe20008201000 */
[----:B------:R-:W0:Y:S03]  /*01d0*/  LDCU UR4, c[0x0][0x394] ;  /* 0x00007280ff0477ac */ /* 0x000e260008000800 */
[----:B------:R-:W1:Y:S01]  /*01e0*/  MUFU.RCP R4, R3 ;  /* 0x0000000300047308 */ /* 0x000e620000001000 */
[----:B0-----:R-:W-:Y:S01]  /*01f0*/  I2FP.F32.U32 R0, UR4 ;  /* 0x0000000400007c45 */ /* 0x001fe20008201000 */
[----:B-1----:R-:W-:-:S06]  /*0200*/  FFMA R5, -R3, R4, 1 ;  /* 0x3f80000003057423 */ /* 0x002fcc0000000104 */
[----:B------:R-:W0:Y:S01]  /*0210*/  FCHK P0, R0, R3 ;  /* 0x0000000300007302 */ /* 0x000e220000000000 */
        /* <DEDUP_REMOVED lines=8> */
.L_x_1:
[----:B------:R-:W-:Y:S01]  /*02a0*/  I2FP.F32.U32 R0, R31 ;  /* 0x0000001f00007245 */ /* 0x000fe20000201000 */
[----:B------:R-:W0:Y:S01]  /*02b0*/  LDCU.64 UR6, c[0x0][0x390] ;  /* 0x00007200ff0677ac */ /* 0x000e220008000a00 */
[----:B------:R-:W-:Y:S01]  /*02c0*/  I2FP.F32.U32 R5, R30 ;  /* 0x0000001e00057245 */ /* 0x000fe20000201000 */
[----:B------:R-:W-:Y:S01]  /*02d0*/  HFMA2 R27, -RZ, RZ, 1.75, 0 ;  /* 0x3f000000ff1b7431 */ /* 0x000fe200000001ff */
[----:B------:R-:W-:Y:S01]  /*02e0*/  MOV R26, 0x3fc00000 ;  /* 0x3fc00000001a7802 */ /* 0x000fe20000000f00 */
[----:B------:R-:W-:Y:S01]  /*02f0*/  FADD R3, R0, 0.5 ;  /* 0x3f00000000037421 */ /* 0x000fe20000000000 */
[----:B------:R-:W1:Y:S01]  /*0300*/  LDCU.64 UR4, c[0x0][0x358] ;  /* 0x00006b00ff0477ac */ /* 0x000e620008000a00 */
[----:B------:R-:W-:Y:S01]  /*0310*/  FADD R5, R5, 0.5 ;  /* 0x3f00000005057421 */ /* 0x000fe20000000000 */
[----:B------:R-:W-:Y:S01]  /*0320*/  BSSY.RECONVERGENT B0, `(.L_x_2) ;  /* 0x0000078000007945 */ /* 0x000fe20003800200 */
[----:B------:R-:W-:Y:S01]  /*0330*/  FFMA R2, R3, R2, -0.5 ;  /* 0xbf00000003027423 */ /* 0x000fe20000000002 */
[----:B------:R-:W-:-:S02]  /*0340*/  HFMA2 R28, -RZ, RZ, 0, 0 ;  /* 0x00000000ff1c7431 */ /* 0x000fc400000001ff */
[----:B------:R-:W-:Y:S01]  /*0350*/  FFMA R4, R5, R4, -0.5 ;  /* 0xbf00000005047423 */ /* 0x000fe20000000004 */
[----:B------:R-:W-:Y:S01]  /*0360*/  CS2R R6, SRZ ;  /* 0x0000000000067805 */ /* 0x000fe2000001ff00 */
[----:B------:R-:W2:Y:S08]  /*0370*/  F2I.FLOOR.NTZ R17, R2 ;  /* 0x0000000200117305 */ /* 0x000eb00000207100 */
[----:B------:R-:W3:Y:S01]  /*0380*/  F2I.FLOOR.NTZ R32, R4 ;  /* 0x0000000400207305 */ /* 0x000ee20000207100 */
[----:B--2---:R-:W-:-:S02]  /*0390*/  I2FP.F32.S32 R3, R17 ;  /* 0x0000001100037245 */ /* 0x004fc40000201400 */
[C---:B------:R-:W-:Y:S02]  /*03a0*/  IADD3 R0, PT, PT, R17.reuse, 0x1, RZ ;  /* 0x0000000111007810 */ /* 0x040fe40007ffe0ff */
[----:B0-----:R-:W-:Y:S01]  /*03b0*/  ISETP.GT.AND P0, PT, R17, UR6, PT ;  /* 0x0000000611007c0c */ /* 0x001fe2000bf04270 */
[----:B------:R-:W-:Y:S01]  /*03c0*/  FADD R3, -R2, R3 ;  /* 0x0000000302037221 */ /* 0x000fe20000000100 */
[----:B------:R-:W-:Y:S02]  /*03d0*/  ISETP.GE.AND P3, PT, R0, UR6, PT ;  /* 0x0000000600007c0c */ /* 0x000fe4000bf66270 */
[----:B---3--:R-:W-:Y:S01]  /*03e0*/  IADD3 R2, PT, PT, R32, -0x1, RZ ;  /* 0xffffffff20027810 */ /* 0x008fe20007ffe0ff */
[----:B------:R-:W-:Y:S01]  /*03f0*/  FADD R23, R3, -1 ;  /* 0xbf80000003177421 */ /* 0x000fe20000000000 */
[----:B------:R-:W-:Y:S01]  /*0400*/  IADD3 R0, PT, PT, R17, 0x2, RZ ;  /* 0x0000000211007810 */ /* 0x000fe20007ffe0ff */
[----:B------:R-:W-:Y:S01]  /*0410*/  FADD R21, RZ, R3 ;  /* 0x00000003ff157221 */ /* 0x000fe20000000000 */
[----:B------:R-:W-:Y:S01]  /*0420*/  ISETP.GE.AND P4, PT, R2, UR7, PT ;  /* 0x0000000702007c0c */ /* 0x000fe2000bf86270 */
[----:B------:R-:W-:Y:S01]  /*0430*/  FADD R24, R3, 1 ;  /* 0x3f80000003187421 */ /* 0x000fe20000000000 */
[----:B------:R-:W-:Y:S01]  /*0440*/  ISETP.GE.AND P2, PT, R17, UR6, PT ;  /* 0x0000000611007c0c */ /* 0x000fe2000bf46270 */
[----:B------:R-:W-:Y:S01]  /*0450*/  FADD R3, R3, 2 ;  /* 0x4000000003037421 */ /* 0x000fe20000000000 */
[----:B------:R-:W-:Y:S01]  /*0460*/  ISETP.GE.AND P1, PT, R0, UR6, PT ;  /* 0x0000000600007c0c */ /* 0x000fe2000bf26270 */
[-C--:B------:R-:W-:Y:S01]  /*0470*/  FFMA R0, |R23|, -R27.reuse, 2.5 ;  /* 0x4020000017007423 */ /* 0x080fe20000000a1b */
[----:B------:R-:W-:Y:S01]  /*0480*/  ISETP.LT.OR P4, PT, R2, RZ, P4 ;  /* 0x000000ff0200720c */ /* 0x000fe20002781670 */
[C---:B------:R-:W-:Y:S01]  /*0490*/  FFMA R9, |R24|.reuse, R26, -2.5 ;  /* 0xc020000018097423 */ /* 0x040fe2000000021a */
[C---:B------:R-:W-:Y:S01]  /*04a0*/  ISETP.LT.OR P0, PT, R17.reuse, 0x1, P0 ;  /* 0x000000011100780c */ /* 0x040fe20000701670 */
[-C--:B------:R-:W-:Y:S01]  /*04b0*/  FFMA R11, |R24|, -R27.reuse, 2.5 ;  /* 0x40200000180b7423 */ /* 0x080fe20000000a1b */
[----:B------:R-:W-:Y:S01]  /*04c0*/  ISETP.LT.OR P2, PT, R17, RZ, P2 ;  /* 0x000000ff1100720c */ /* 0x000fe20001741670 */
[----:B------:R-:W-:Y:S01]  /*04d0*/  FFMA R8, |R3|, -R27, 2.5 ;  /* 0x4020000003087423 */ /* 0x000fe20000000a1b */
[----:B------:R-:W-:Y:S01]  /*04e0*/  ISETP.LT.OR P3, PT, R17, -0x1, P3 ;  /* 0xffffffff1100780c */ /* 0x000fe20001f61670 */
[----:B------:R-:W-:Y:S01]  /*04f0*/  FFMA R0, |R23|, R0, -4 ;  /* 0xc080000017007423 */ /* 0x000fe20000000200 */
[----:B------:R-:W-:Y:S01]  /*0500*/  ISETP.LT.OR P1, PT, R17, -0x2, P1 ;  /* 0xfffffffe1100780c */ /* 0x000fe20000f21670 */
[----:B------:R-:W-:-:S02]  /*0510*/  IMAD R17, R2, UR6, R17 ;  /* 0x0000000602117c24 */ /* 0x000fc4000f8e0211 */
[C---:B------:R-:W-:Y:S01]  /*0520*/  FFMA R2, |R21|.reuse, -R27, 2.5 ;  /* 0x4020000015027423 */ /* 0x040fe20000000a1b */
[----:B------:R-:W-:Y:S01]  /*0530*/  I2FP.F32.S32 R25, R32 ;  /* 0x0000002000197245 */ /* 0x000fe20000201400 */
[C---:B------:R-:W-:Y:S01]  /*0540*/  FMUL R9, |R24|.reuse, R9 ;  /* 0x0000000918097220 */ /* 0x040fe20000400200 */
[----:B------:R-:W-:Y:S01]  /*0550*/  FFMA R11, |R24|, R11, -4 ;  /* 0xc0800000180b7423 */ /* 0x000fe2000000020b */
[----:B------:R-:W-:Y:S01]  /*0560*/  FFMA R2, |R21|, R2, -4 ;  /* 0xc080000015027423 */ /* 0x000fe20000000202 */
[----:B------:R-:W-:Y:S01]  /*0570*/  FFMA R8, |R3|, R8, -4 ;  /* 0xc080000003087423 */ /* 0x000fe20000000208 */
[----:B------:R-:W-:Y:S01]  /*0580*/  FADD R25, -R4, R25 ;  /* 0x0000001904197221 */ /* 0x000fe20000000100 */
[----:B------:R-:W-:Y:S01]  /*0590*/  FFMA R22, |R23|, R0, 2 ;  /* 0x4000000017167423 */ /* 0x000fe20000000200 */
[----:B------:R-:W-:Y:S01]  /*05a0*/  FFMA R20, |R21|, R2, 2 ;  /* 0x4000000015147423 */ /* 0x000fe20000000202 */
[----:B------:R-:W-:Y:S02]  /*05b0*/  CS2R R4, SRZ ;  /* 0x0000000000047805 */ /* 0x000fe4000001ff00 */
[----:B------:R-:W-:Y:S01]  /*05c0*/  IADD3 R34, PT, PT, R17, -0x1, RZ ;  /* 0xffffffff11227810 */ /* 0x000fe20007ffe0ff */
[C---:B------:R-:W-:Y:S01]  /*05d0*/  FFMA R29, |R24|.reuse, R9, 1 ;  /* 0x3f800000181d7423 */ /* 0x040fe20000000209 */
[----:B------:R-:W-:Y:S01]  /*05e0*/  FFMA R2, |R24|, R11, 2 ;  /* 0x4000000018027423 */ /* 0x000fe2000000020b */
[----:B------:R-:W-:Y:S01]  /*05f0*/  FFMA R0, |R3|, R8, 2 ;  /* 0x4000000003007423 */ /* 0x000fe20000000208 */
[----:B-1----:R-:W-:Y:S06]  /*0600*/  @P4 BRA `(.L_x_3) ;  /* 0x0000000400244947 */ /* 0x002fec0003800000 */
[----:B------:R-:W0:Y:S08]  /*0610*/  @!P0 LDC.64 R12, c[0x0][0x380] ;  /* 0x0000e000ff0c8b82 */ /* 0x000e300000000a00 */
[----:B------:R-:W1:Y:S01]  /*0620*/  @!P2 LDC.64 R8, c[0x0][0x380] ;  /* 0x0000e000ff08ab82 */ /* 0x000e620000000a00 */
[----:B0-----:R-:W-:-:S06]  /*0630*/  @!P0 IMAD.WIDE.U32 R12, R34, 0x10, R12 ;  /* 0x00000010220c8825 */ /* 0x001fcc00078e000c */
[----:B------:R-:W5:Y:S01]  /*0640*/  @!P0 LDG.E.128.CONSTANT R12, desc[UR4][R12.64] ;  /* 0x000000040c0c8981 */ /* 0x000f62000c1e9d00 */
[----:B-1----:R-:W-:-:S06]  /*0650*/  @!P2 IMAD.WIDE.U32 R8, R17, 0x10, R8 ;  /* 0x000000101108a825 */ /* 0x002fcc00078e0008 */
[----:B------:R-:W5:Y:S01]  /*0660*/  @!P2 LDG.E.128.CONSTANT R8, desc[UR4][R8.64] ;  /* 0x000000040808a981 */ /* 0x000f62000c1e9d00 */
[----:B------:R-:W-:-:S05]  /*0670*/  FADD R18, R25, -1 ;  /* 0xbf80000019127421 */ /* 0x000fca0000000000 */
[----:B------:R-:W-:Y:S02]  /*0680*/  FSETP.GTU.AND P5, PT, |R18|, 1, PT ;  /* 0x3f8000001200780b */ /* 0x000fe40003fac200 */
[C---:B------:R-:W-:Y:S01]  /*0690*/  FSETP.GTU.OR P6, PT, |R23|.reuse, 1, P0 ;  /* 0x3f8000001700780b */ /* 0x040fe200007cc600 */
[C---:B------:R-:W-:Y:S01]  /*06a0*/  @!P0 FFMA R16, |R23|.reuse, R26, -2.5 ;  /* 0xc020000017108423 */ /* 0x040fe2000000021a */
[C---:B------:R-:W-:Y:S01]  /*06b0*/  @!P0 FSETP.GEU.AND P4, PT, |R23|.reuse, 2, PT ;  /* 0x400000001700880b */ /* 0x040fe20003f8e200 */
[----:B------:R-:W-:Y:S02]  /*06c0*/  BSSY.RECONVERGENT B1, `(.L_x_4) ;  /* 0x000000d000017945 */ /* 0x000fe40003800200 */
[----:B------:R-:W-:-:S06]  /*06d0*/  @!P0 FMUL R36, |R23|, R16 ;  /* 0x0000001017248220 */ /* 0x000fcc0000400200 */
[----:B------:R-:W-:Y:S01]  /*06e0*/  @!P5 FFMA R19, |R18|, R26, -2.5 ;  /* 0xc02000001213d423 */ /* 0x000fe2000000021a */
[----:B------:R-:W-:-:S03]  /*06f0*/  @!P0 FSEL R16, R22, RZ, !P4 ;  /* 0x000000ff16108208 */ /* 0x000fc60006000000 */
[----:B------:R-:W-:Y:S01]  /*0700*/  @!P5 FMUL R19, R19, |R18| ;  /* 0x400000121313d220 */ /* 0x000fe20000400000 */
[----:B------:R-:W-:-:S03]  /*0710*/  @!P6 FFMA R16, |R23|, R36, 1 ;  /* 0x3f8000001710e423 */ /* 0x000fc60000000224 */
[----:B------:R-:W-:Y:S01]  /*0720*/  @!P5 FFMA R33, R19, |R18|, 1 ;  /* 0x3f8000001321d423 */ /* 0x000fe20000000412 */
[----:B------:R-:W-:Y:S06]  /*0730*/  @!P5 BRA `(.L_x_5) ;  /* 0x000000000014d947 */ /* 0x000fec0003800000 */
[----:B------:R-:W-:Y:S02]  /*0740*/  FSETP.GEU.AND P4, PT, |R18|, 2, PT ;  /* 0x400000001200780b */ /* 0x000fe40003f8e200 */
[----:B------:R-:W-:-:S11]  /*0750*/  MOV R33, RZ ;  /* 0x000000ff00217202 */ /* 0x000fd60000000f00 */
[----:B------:R-:W-:-:S04]  /*0760*/  @!P4 FFMA R19, |R18|, -R27, 2.5 ;  /* 0x402000001213c423 */ /* 0x000fc80000000a1b */
[----:B------:R-:W-:-:S04]  /*0770*/  @!P4 FFMA R19, R19, |R18|, -4 ;  /* 0xc08000001313c423 */ /* 0x000fc80000000412 */
[----:B------:R-:W-:-:S07]  /*0780*/  @!P4 FFMA R33, R19, |R18|, 2 ;  /* 0x400000001321c423 */ /* 0x000fce0000000412 */
.L_x_5:
[----:B------:R-:W-:Y:S05]  /*0790*/  BSYNC.RECONVERGENT B1 ;  /* 0x0000000000017941 */ /* 0x000fea0003800200 */
.L_x_4:
[----:B------:R-:W-:Y:S01]  /*07a0*/  @!P0 FMUL R16, R16, R33 ;  /* 0x0000002110108220 */ /* 0x000fe20000400000 */
[C---:B------:R-:W-:Y:S01]  /*07b0*/  FSETP.GTU.OR P5, PT, |R21|.reuse, 1, P2 ;  /* 0x3f8000001500780b */ /* 0x040fe200017ac600 */
[C---:B------:R-:W-:Y:S01]  /*07c0*/  @!P2 FFMA R18, |R21|.reuse, R26, -2.5 ;  /* 0xc02000001512a423 */ /* 0x040fe2000000021a */
[C---:B------:R-:W-:Y:S01]  /*07d0*/  @!P2 FSETP.GEU.AND P4, PT, |R21|.reuse, 2, PT ;  /* 0x400000001500a80b */ /* 0x040fe20003f8e200 */
[C---:B-----5:R-:W-:Y:S01]  /*07e0*/  @!P0 FFMA R4, R16.reuse, R12, RZ ;  /* 0x0000000c10048223 */ /* 0x060fe200000000ff */
[----:B------:R-:W-:Y:S01]  /*07f0*/  @!P0 FFMA R5, R16, R13, RZ ;  /* 0x0000000d10058223 */ /* 0x000fe200000000ff */
[----:B------:R-:W-:Y:S01]  /*0800*/  @!P2 FMUL R36, |R21|, R18 ;  /* 0x000000121524a220 */ /* 0x000fe20000400200 */
[----:B------:R-:W0:Y:S01]  /*0810*/  @!P3 LDC.64 R12, c[0x0][0x380] ;  /* 0x0000e000ff0cbb82 */ /* 0x000e220000000a00 */
[----:B------:R-:W-:Y:S01]  /*0820*/  @!P2 FSEL R18, R20, RZ, !P4 ;  /* 0x000000ff1412a208 */ /* 0x000fe20006000000 */
[C---:B------:R-:W-:Y:S01]  /*0830*/  @!P0 FFMA R6, R16.reuse, R14, RZ ;  /* 0x0000000e10068223 */ /* 0x040fe200000000ff */
[C---:B------:R-:W-:Y:S01]  /*0840*/  @!P1 FFMA R14, |R3|.reuse, R26, -2.5 ;  /* 0xc0200000030e9423 */ /* 0x040fe2000000021a */
[----:B------:R-:W-:Y:S01]  /*0850*/  @!P1 FSETP.GEU.AND P4, PT, |R3|, 2, PT ;  /* 0x400000000300980b */ /* 0x000fe20003f8e200 */
[----:B------:R-:W-:Y:S01]  /*0860*/  @!P0 FFMA R7, R16, R15, RZ ;  /* 0x0000000f10078223 */ /* 0x000fe200000000ff */
[----:B------:R-:W-:Y:S01]  /*0870*/  @!P3 IADD3 R15, PT, PT, R17, 0x1, RZ ;  /* 0x00000001110fb810 */ /* 0x000fe20007ffe0ff */
[----:B------:R-:W-:Y:S01]  /*0880*/  @!P5 FFMA R18, |R21|, R36, 1 ;  /* 0x3f8000001512d423 */ /* 0x000fe20000000224 */
[C---:B------:R-:W-:Y:S01]  /*0890*/  FSETP.GTU.OR P5, PT, |R3|.reuse, 1, P1 ;  /* 0x3f8000000300780b */ /* 0x040fe20000fac600 */
[----:B------:R-:W-:Y:S01]  /*08a0*/  @!P1 FMUL R14, |R3|, R14 ;  /* 0x0000000e030e9220 */ /* 0x000fe20000400200 */
[----:B------:R-:W-:Y:S01]  /*08b0*/  @!P1 FSEL R36, R0, RZ, !P4 ;  /* 0x000000ff00249208 */ /* 0x000fe20006000000 */
[----:B------:R-:W-:Y:S01]  /*08c0*/  @!P0 FADD R28, RZ, R16 ;  /* 0x00000010ff1c8221 */ /* 0x000fe20000000000 */
[----:B------:R-:W-:Y:S01]  /*08d0*/  @!P3 FSETP.GEU.AND P4, PT, |R24|, 2, PT ;  /* 0x400000001800b80b */ /* 0x000fe20003f8e200 */
[----:B------:R-:W-:Y:S01]  /*08e0*/  @!P2 FMUL R35, R18, R33 ;  /* 0x000000211223a220 */ /* 0x000fe20000400000 */
[----:B------:R-:W-:-:S03]  /*08f0*/  @!P1 IADD3 R17, PT, PT, R17, 0x2, RZ ;  /* 0x0000000211119810 */ /* 0x000fc60007ffe0ff */
[----:B------:R-:W-:-:S04]  /*0900*/  @!P2 FFMA R4, R35, R8, R4 ;  /* 0x000000082304a223 */ /* 0x000fc80000000004 */
[----:B------:R-:W-:Y:S01]  /*0910*/  @!P5 FFMA R36, |R3|, R14, 1 ;  /* 0x3f8000000324d423 */ /* 0x000fe2000000020e */
[----:B------:R-:W-:Y:S01]  /*0920*/  @!P3 FSETP.GTU.AND P5, PT, |R24|, 1, PT ;  /* 0x3f8000001800b80b */ /* 0x000fe20003fac200 */
[----:B0-----:R-:W-:Y:S01]  /*0930*/  @!P3 IMAD.WIDE.U32 R14, R15, 0x10, R12 ;  /* 0x000000100f0eb825 */ /* 0x001fe200078e000c */
[----:B------:R-:W-:-:S04]  /*0940*/  @!P3 FSEL R12, R2, RZ, !P4 ;  /* 0x000000ff020cb208 */ /* 0x000fc80006000000 */
[----:B------:R-:W-:-:S05]  /*0950*/  @!P3 FSEL R12, R29, R12, !P5 ;  /* 0x0000000c1d0cb208 */ /* 0x000fca0006800000 */
[----:B------:R-:W-:Y:S01]  /*0960*/  @!P3 FMUL R37, R12, R33 ;  /* 0x000000210c25b220 */ /* 0x000fe20000400000 */
[C---:B------:R-:W-:Y:S01]  /*0970*/  @!P2 FFMA R5, R35.reuse, R9, R5 ;  /* 0x000000092305a223 */ /* 0x040fe20000000005 */
[----:B------:R-:W0:Y:S01]  /*0980*/  @!P1 LDC.64 R12, c[0x0][0x380] ;  /* 0x0000e000ff0c9b82 */ /* 0x000e220000000a00 */
[C---:B------:R-:W-:Y:S01]  /*0990*/  @!P2 FFMA R6, R35.reuse, R10, R6 ;  /* 0x0000000a2306a223 */ /* 0x040fe20000000006 */
[----:B------:R-:W-:Y:S01]  /*09a0*/  @!P2 FFMA R7, R35, R11, R7 ;  /* 0x0000000b2307a223 */ /* 0x000fe20000000007 */
[----:B------:R-:W-:Y:S01]  /*09b0*/  @!P2 FADD R28, R28, R35 ;  /* 0x000000231c1ca221 */ /* 0x000fe20000000000 */
[----:B------:R-:W-:Y:S01]  /*09c0*/  @!P1 FMUL R33, R36, R33 ;  /* 0x0000002124219220 */ /* 0x000fe20000400000 */
[----:B0-----:R-:W-:Y:S02]  /*09d0*/  @!P1 IMAD.WIDE.U32 R16, R17, 0x10, R12 ;  /* 0x0000001011109825 */ /* 0x001fe400078e000c */
[----:B------:R-:W2:Y:S04]  /*09e0*/  @!P3 LDG.E.128.CONSTANT R12, desc[UR4][R14.64] ;  /* 0x000000040e0cb981 */ /* 0x000ea8000c1e9d00 */
[----:B------:R-:W3:Y:S01]  /*09f0*/  @!P1 LDG.E.128.CONSTANT R16, desc[UR4][R16.64] ;  /* 0x0000000410109981 */ /* 0x000ee2000c1e9d00 */
[----:B------:R-:W-:-:S04]  /*0a00*/  @!P3 FADD R28, R28, R37 ;  /* 0x000000251c1cb221 */ /* 0x000fc80000000000 */
[----:B------:R-:W-:Y:S01]  /*0a10*/  @!P1 FADD R28, R28, R33 ;  /* 0x000000211c1c9221 */ /* 0x000fe20000000000 */
[C---:B--2---:R-:W-:Y:S01]  /*0a20*/  @!P3 FFMA R4, R37.reuse, R12, R4 ;  /* 0x0000000c2504b223 */ /* 0x044fe20000000004 */
[C---:B------:R-:W-:Y:S01]  /*0a30*/  @!P3 FFMA R5, R37.reuse, R13, R5 ;  /* 0x0000000d2505b223 */ /* 0x040fe20000000005 */
[C---:B------:R-:W-:Y:S01]  /*0a40*/  @!P3 FFMA R6, R37.reuse, R14, R6 ;  /* 0x0000000e2506b223 */ /* 0x040fe20000000006 */
[----:B------:R-:W-:Y:S01]  /*0a50*/  @!P3 FFMA R7, R37, R15, R7 ;  /* 0x0000000f2507b223 */ /* 0x000fe20000000007 */
[C---:B---3--:R-:W-:Y:S01]  /*0a60*/  @!P1 FFMA R4, R33.reuse, R16, R4 ;  /* 0x0000001021049223 */ /* 0x048fe20000000004 */
[C---:B------:R-:W-:Y:S01]  /*0a70*/  @!P1 FFMA R5, R33.reuse, R17, R5 ;  /* 0x0000001121059223 */ /* 0x040fe20000000005 */
[C---:B------:R-:W-:Y:S01]  /*0a80*/  @!P1 FFMA R6, R33.reuse, R18, R6 ;  /* 0x0000001221069223 */ /* 0x040fe20000000006 */
[----:B------:R-:W-:-:S07]  /*0a90*/  @!P1 FFMA R7, R33, R19, R7 ;  /* 0x0000001321079223 */ /* 0x000fce0000000007 */
.L_x_3:
[----:B------:R-:W-:Y:S05]  /*0aa0*/  BSYNC.RECONVERGENT B0 ;  /* 0x0000000000007941 */ /* 0x000fea0003800200 */
.L_x_2:
[----:B------:R-:W-:Y:S01]  /*0ab0*/  ISETP.GE.AND P4, PT, R32, UR7, PT ;  /* 0x0000000720007c0c */ /* 0x000fe2000bf86270 */
[----:B------:R-:W-:Y:S01]  /*0ac0*/  BSSY.RECONVERGENT B0, `(.L_x_6) ;  /* 0x000004f000007945 */ /* 0x000fe20003800200 */
[----:B------:R-:W-:Y:S02]  /*0ad0*/  IADD3 R34, PT, PT, R34, UR6, RZ ;  /* 0x0000000622227c10 */ /* 0x000fe4000fffe0ff */
[C---:B------:R-:W-:Y:S02]  /*0ae0*/  ISETP.LT.OR P4, PT, R32.reuse, RZ, P4 ;  /* 0x000000ff2000720c */ /* 0x040fe40002781670 */
[----:B------:R-:W-:-:S11]  /*0af0*/  IADD3 R33, PT, PT, R32, 0x1, RZ ;  /* 0x0000000120217810 */ /* 0x000fd60007ffe0ff */
[----:B------:R-:W-:Y:S05]  /*0b00*/  @P4 BRA `(.L_x_7) ;  /* 0x0000000400284947 */ /* 0x000fea0003800000 */
[----:B------:R-:W0:Y:S01]  /*0b10*/  @!P0 LDC.64 R12, c[0x0][0x380] ;  /* 0x0000e000ff0c8b82 */ /* 0x000e220000000a00 */
[----:B------:R-:W-:-:S07]  /*0b20*/  @!P2 IADD3 R11, PT, PT, R34, 0x1, RZ ;  /* 0x00000001220ba810 */ /* 0x000fce0007ffe0ff */
[----:B------:R-:W1:Y:S01]  /*0b30*/  @!P2 LDC.64 R8, c[0x0][0x380] ;  /* 0x0000e000ff08ab82 */ /* 0x000e620000000a00 */
[----:B0-----:R-:W-:-:S06]  /*0b40*/  @!P0 IMAD.WIDE.U32 R12, R34, 0x10, R12 ;  /* 0x00000010220c8825 */ /* 0x001fcc00078e000c */
[----:B------:R-:W5:Y:S01]  /*0b50*/  @!P0 LDG.E.128.CONSTANT R12, desc[UR4][R12.64] ;  /* 0x000000040c0c8981 */ /* 0x000f62000c1e9d00 */
[----:B-1----:R-:W-:-:S06]  /*0b60*/  @!P2 IMAD.WIDE.U32 R8, R11, 0x10, R8 ;  /* 0x000000100b08a825 */ /* 0x002fcc00078e0008 */
[----:B------:R-:W5:Y:S01]  /*0b70*/  @!P2 LDG.E.128.CONSTANT R8, desc[UR4][R8.64] ;  /* 0x000000040808a981 */ /* 0x000f62000c1e9d00 */
[----:B------:R-:W-:-:S05]  /*0b80*/  FADD R17, RZ, R25 ;  /* 0x00000019ff117221 */ /* 0x000fca0000000000 */
        /* <DEDUP_REMOVED lines=8> */
[----:B------:R-:W-:Y:S01]  /*0c10*/  @!P4 FMUL R18, |R17|, R18 ;  /* 0x000000121112c220 */ /* 0x000fe20000400200 */
[----:B------:R-:W-:-:S03]  /*0c20*/  @!P6 FFMA R16, |R23|, R36, 1 ;  /* 0x3f8000001710e423 */ /* 0x000fc60000000224 */
[----:B------:R-:W-:Y:S01]  /*0c30*/  @!P4 FFMA R35, |R17|, R18, 1 ;  /* 0x3f8000001123c423 */ /* 0x000fe20000000212 */
[----:B------:R-:W-:Y:S06]  /*0c40*/  @!P4 BRA `(.L_x_9) ;  /* 0x000000000014c947 */ /* 0x000fec0003800000 */
[----:B------:R-:W-:Y:S01]  /*0c50*/  FSETP.GEU.AND P4, PT, |R17|, 2, PT ;  /* 0x400000001100780b */ /* 0x000fe20003f8e200 */
[----:B------:R-:W-:-:S12]  /*0c60*/  HFMA2 R35, -RZ, RZ, 0, 0 ;  /* 0x00000000ff237431 */ /* 0x000fd800000001ff */
[----:B------:R-:W-:-:S04]  /*0c70*/  @!P4 FFMA R18, |R17|, -R27, 2.5 ;  /* 0x402000001112c423 */ /* 0x000fc80000000a1b */
[----:B------:R-:W-:-:S04]  /*0c80*/  @!P4 FFMA R18, |R17|, R18, -4 ;  /* 0xc08000001112c423 */ /* 0x000fc80000000212 */
[----:B------:R-:W-:-:S07]  /*0c90*/  @!P4 FFMA R35, |R17|, R18, 2 ;  /* 0x400000001123c423 */ /* 0x000fce0000000212 */
.L_x_9:
[----:B------:R-:W-:Y:S05]  /*0ca0*/  BSYNC.RECONVERGENT B1 ;  /* 0x0000000000017941 */ /* 0x000fea0003800200 */
.L_x_8:
[C---:B------:R-:W-:Y:S01]  /*0cb0*/  FSETP.GTU.OR P5, PT, |R21|.reuse, 1, P2 ;  /* 0x3f8000001500780b */ /* 0x040fe200017ac600 */
[C---:B------:R-:W-:Y:S01]  /*0cc0*/  @!P2 FFMA R18, |R21|.reuse, R26, -2.5 ;  /* 0xc02000001512a423 */ /* 0x040fe2000000021a */
[C---:B------:R-:W-:Y:S01]  /*0cd0*/  @!P2 FSETP.GEU.AND P4, PT, |R21|.reuse, 2, PT ;  /* 0x400000001500a80b */ /* 0x040fe20003f8e200 */
[----:B------:R-:W-:Y:S02]  /*0ce0*/  @!P0 FMUL R17, R16, R35 ;  /* 0x0000002310118220 */ /* 0x000fe40000400000 */
[----:B------:R-:W-:Y:S01]  /*0cf0*/  @!P2 FMUL R36, |R21|, R18 ;  /* 0x000000121524a220 */ /* 0x000fe20000400200 */
[----:B------:R-:W-:Y:S01]  /*0d00*/  @!P2 FSEL R18, R20, RZ, !P4 ;  /* 0x000000ff1412a208 */ /* 0x000fe20006000000 */
[----:B-----5:R-:W-:Y:S01]  /*0d10*/  @!P0 FFMA R4, R17, R12, R4 ;  /* 0x0000000c11048223 */ /* 0x020fe20000000004 */
[C---:B------:R-:W-:Y:S01]  /*0d20*/  @!P1 FFMA R12, |R3|.reuse, R26, -2.5 ;  /* 0xc0200000030c9423 */ /* 0x040fe2000000021a */
[----:B------:R-:W-:Y:S01]  /*0d30*/  @!P1 FSETP.GEU.AND P4, PT, |R3|, 2, PT ;  /* 0x400000000300980b */ /* 0x000fe20003f8e200 */
[C---:B------:R-:W-:Y:S01]  /*0d40*/  @!P0 FFMA R6, R17.reuse, R14, R6 ;  /* 0x0000000e11068223 */ /* 0x040fe20000000006 */
[----:B------:R-:W-:Y:S01]  /*0d50*/  @!P0 FFMA R7, R17, R15, R7 ;  /* 0x0000000f11078223 */ /* 0x000fe20000000007 */
[----:B------:R-:W-:Y:S01]  /*0d60*/  @!P1 FMUL R16, |R3|, R12 ;  /* 0x0000000c03109220 */ /* 0x000fe20000400200 */
[----:B------:R-:W-:Y:S01]  /*0d70*/  @!P5 FFMA R18, |R21|, R36, 1 ;  /* 0x3f8000001512d423 */ /* 0x000fe20000000224 */
[----:B------:R-:W-:Y:S01]  /*0d80*/  FSETP.GTU.OR P5, PT, |R3|, 1, P1 ;  /* 0x3f8000000300780b */ /* 0x000fe20000fac600 */
[----:B------:R-:W-:Y:S01]  /*0d90*/  @!P0 FFMA R5, R17, R13, R5 ;  /* 0x0000000d11058223 */ /* 0x000fe20000000005 */
[----:B------:R-:W-:Y:S01]  /*0da0*/  @!P1 FSEL R12, R0, RZ, !P4 ;  /* 0x000000ff000c9208 */ /* 0x000fe20006000000 */
[----:B------:R-:W-:Y:S01]  /*0db0*/  @!P2 FMUL R37, R18, R35 ;  /* 0x000000231225a220 */ /* 0x000fe20000400000 */
[----:B------:R-:W-:Y:S01]  /*0dc0*/  @!P3 FSETP.GEU.AND P4, PT, |R24|, 2, PT ;  /* 0x400000001800b80b */ /* 0x000fe20003f8e200 */
[----:B------:R-:W-:Y:S01]  /*0dd0*/  @!P0 FADD R28, R28, R17 ;  /* 0x000000111c1c8221 */ /* 0x000fe20000000000 */
[----:B------:R-:W-:Y:S01]  /*0de0*/  @!P3 IADD3 R17, PT, PT, R34, 0x2, RZ ;  /* 0x000000022211b810 */ /* 0x000fe20007ffe0ff */
[C---:B------:R-:W-:Y:S01]  /*0df0*/  @!P2 FFMA R4, R37.reuse, R8, R4 ;  /* 0x000000082504a223 */ /* 0x040fe20000000004 */
[----:B------:R-:W-:Y:S01]  /*0e00*/  @!P3 FSEL R14, R2, RZ, !P4 ;  /* 0x000000ff020eb208 */ /* 0x000fe20006000000 */
[----:B------:R-:W-:-:S04]  /*0e10*/  @!P2 FFMA R5, R37, R9, R5 ;  /* 0x000000092505a223 */ /* 0x000fc80000000005 */
[----:B------:R-:W-:Y:S01]  /*0e20*/  @!P5 FFMA R12, |R3|, R16, 1 ;  /* 0x3f800000030cd423 */ /* 0x000fe20000000210 */
[----:B------:R-:W-:-:S04]  /*0e30*/  @!P3 FSETP.GTU.AND P5, PT, |R24|, 1, PT ;  /* 0x3f8000001800b80b */ /* 0x000fc80003fac200 */
[----:B------:R-:W-:Y:S02]  /*0e40*/  @!P3 FSEL R36, R29, R14, !P5 ;  /* 0x0000000e1d24b208 */ /* 0x000fe40006800000 */
[----:B------:R-:W0:Y:S03]  /*0e50*/  @!P3 LDC.64 R14, c[0x0][0x380] ;  /* 0x0000e000ff0ebb82 */ /* 0x000e260000000a00 */
[-C--:B------:R-:W-:Y:S01]  /*0e60*/  @!P3 FMUL R36, R36, R35.reuse ;  /* 0x000000232424b220 */ /* 0x080fe20000400000 */
[----:B------:R-:W-:-:S04]  /*0e70*/  @!P1 FMUL R35, R12, R35 ;  /* 0x000000230c239220 */ /* 0x000fc80000400000 */
[----:B------:R-:W1:Y:S01]  /*0e80*/  @!P1 LDC.64 R12, c[0x0][0x380] ;  /* 0x0000e000ff0c9b82 */ /* 0x000e620000000a00 */
[----:B0-----:R-:W-:Y:S01]  /*0e90*/  @!P3 IMAD.WIDE.U32 R14, R17, 0x10, R14 ;  /* 0x00000010110eb825 */ /* 0x001fe200078e000e */
[----:B------:R-:W-:-:S05]  /*0ea0*/  @!P1 IADD3 R17, PT, PT, R34, 0x3, RZ ;  /* 0x0000000322119810 */ /* 0x000fca0007ffe0ff */
[----:B-1----:R-:W-:Y:S02]  /*0eb0*/  @!P1 IMAD.WIDE.U32 R16, R17, 0x10, R12 ;  /* 0x0000001011109825 */ /* 0x002fe400078e000c */
[----:B------:R-:W2:Y:S02]  /*0ec0*/  @!P3 LDG.E.128.CONSTANT R12, desc[UR4][R14.64] ;  /* 0x000000040e0cb981 */ /* 0x000ea4000c1e9d00 */
[C---:B------:R-:W-:Y:S02]  /*0ed0*/  @!P2 FFMA R6, R37.reuse, R10, R6 ;  /* 0x0000000a2506a223 */ /* 0x040fe40000000006 */
[----:B------:R-:W3:Y:S01]  /*0ee0*/  @!P1 LDG.E.128.CONSTANT R16, desc[UR4][R16.64] ;  /* 0x0000000410109981 */ /* 0x000ee2000c1e9d00 */
[----:B------:R-:W-:Y:S01]  /*0ef0*/  @!P2 FFMA R7, R37, R11, R7 ;  /* 0x0000000b2507a223 */ /* 0x000fe20000000007 */
[----:B------:R-:W-:-:S04]  /*0f00*/  @!P2 FADD R28, R28, R37 ;  /* 0x000000251c1ca221 */ /* 0x000fc80000000000 */
        /* <DEDUP_REMOVED lines=10> */
.L_x_7:
[----:B------:R-:W-:Y:S05]  /*0fb0*/  BSYNC.RECONVERGENT B0 ;  /* 0x0000000000007941 */ /* 0x000fea0003800200 */
.L_x_6:
[C---:B------:R-:W-:Y:S01]  /*0fc0*/  ISETP.GE.AND P4, PT, R33.reuse, UR7, PT ;  /* 0x0000000721007c0c */ /* 0x040fe2000bf86270 */
[----:B------:R-:W-:Y:S01]  /*0fd0*/  BSSY.RECONVERGENT B0, `(.L_x_10) ;  /* 0x000004f000007945 */ /* 0x000fe20003800200 */
[----:B------:R-:W-:Y:S02]  /*0fe0*/  IADD3 R34, PT, PT, R34, UR6, RZ ;  /* 0x0000000622227c10 */ /* 0x000fe4000fffe0ff */
[----:B------:R-:W-:Y:S02]  /*0ff0*/  ISETP.LT.OR P4, PT, R33, RZ, P4 ;  /* 0x000000ff2100720c */ /* 0x000fe40002781670 */
        /* <DEDUP_REMOVED lines=9> */
[----:B------:R-:W-:Y:S01]  /*1090*/  FSETP.GTU.OR P6, PT, |R23|, 1, P0 ;  /* 0x3f8000001700780b */ /* 0x000fe200007cc600 */
[----:B------:R-:W-:Y:S01]  /*10a0*/  FADD R17, R25, 1 ;  /* 0x3f80000019117421 */ /* 0x000fe20000000000 */
[C---:B------:R-:W-:Y:S01]  /*10b0*/  @!P0 FFMA R18, |R23|.reuse, R26, -2.5 ;  /* 0xc020000017128423 */ /* 0x040fe2000000021a */
[----:B------:R-:W-:-:S03]  /*10c0*/  @!P0 FSETP.GEU.AND P5, PT, |R23|, 2, PT ;  /* 0x400000001700880b */ /* 0x000fc60003fae200 */
[----:B------:R-:W-:Y:S01]  /*10d0*/  FSETP.GTU.AND P4, PT, |R17|, 1, PT ;  /* 0x3f8000001100780b */ /* 0x000fe20003f8c200 */
[----:B------:R-:W-:Y:S01]  /*10e0*/  @!P0 FMUL R18, |R23|, R18 ;  /* 0x0000001217128220 */ /* 0x000fe20000400200 */
[----:B------:R-:W-:-:S05]  /*10f0*/  @!P0 FSEL R16, R22, RZ, !P5 ;  /* 0x000000ff16108208 */ /* 0x000fca0006800000 */
[----:B------:R-:W-:Y:S01]  /*1100*/  @!P6 FFMA R16, |R23|, R18, 1 ;  /* 0x3f8000001710e423 */ /* 0x000fe20000000212 */
[C---:B------:R-:W-:Y:S01]  /*1110*/  FSETP.GTU.OR P6, PT, |R21|.reuse, 1, P2 ;  /* 0x3f8000001500780b */ /* 0x040fe200017cc600 */
[----:B------:R-:W-:-:S04]  /*1120*/  @!P2 FFMA R18, |R21|, R26, -2.5 ;  /* 0xc02000001512a423 */ /* 0x000fc8000000021a */
[----:B------:R-:W-:Y:S01]  /*1130*/  @!P2 FMUL R19, |R21|, R18 ;  /* 0x000000121513a220 */ /* 0x000fe20000400200 */
[----:B------:R-:W-:Y:S01]  /*1140*/  @!P4 FFMA R18, |R17|, R26, -2.5 ;  /* 0xc02000001112c423 */ /* 0x000fe2000000021a */
[----:B------:R-:W-:Y:S01]  /*1150*/  @!P2 FSETP.GEU.AND P5, PT, |R21|, 2, PT ;  /* 0x400000001500a80b */ /* 0x000fe20003fae200 */
[----:B------:R-:W-:Y:S02]  /*1160*/  BSSY.RECONVERGENT B1, `(.L_x_12) ;  /* 0x000000b000017945 */ /* 0x000fe40003800200 */
[----:B------:R-:W-:Y:S01]  /*1170*/  @!P4 FMUL R18, |R17|, R18 ;  /* 0x000000121112c220 */ /* 0x000fe20000400200 */
[----:B------:R-:W-:Y:S02]  /*1180*/  @!P2 FSEL R36, R20, RZ, !P5 ;  /* 0x000000ff1424a208 */ /* 0x000fe40006800000 */
[----:B------:R-:W-:Y:S01]  /*1190*/  @!P6 FFMA R36, |R21|, R19, 1 ;  /* 0x3f8000001524e423 */ /* 0x000fe20000000213 */
[----:B------:R-:W-:Y:S01]  /*11a0*/  @!P4 FFMA R33, |R17|, R18, 1 ;  /* 0x3f8000001121c423 */ /* 0x000fe20000000212 */
[----:B------:R-:W-:Y:S06]  /*11b0*/  @!P4 BRA `(.L_x_13) ;  /* 0x000000000014c947 */ /* 0x000fec0003800000 */
[----:B------:R-:W-:Y:S02]  /*11c0*/  FSETP.GEU.AND P4, PT, |R17|, 2, PT ;  /* 0x400000001100780b */ /* 0x000fe40003f8e200 */
[----:B------:R-:W-:-:S11]  /*11d0*/  MOV R33, RZ ;  /* 0x000000ff00217202 */ /* 0x000fd60000000f00 */
[----:B------:R-:W-:-:S04]  /*11e0*/  @!P4 FFMA R18, |R17|, -R27, 2.5 ;  /* 0x402000001112c423 */ /* 0x000fc80000000a1b */
[----:B------:R-:W-:-:S04]  /*11f0*/  @!P4 FFMA R18, |R17|, R18, -4 ;  /* 0xc08000001112c423 */ /* 0x000fc80000000212 */
[----:B------:R-:W-:-:S07]  /*1200*/  @!P4 FFMA R33, |R17|, R18, 2 ;  /* 0x400000001121c423 */ /* 0x000fce0000000212 */
.L_x_13:
[----:B------:R-:W-:Y:S05]  /*1210*/  BSYNC.RECONVERGENT B1 ;  /* 0x0000000000017941 */ /* 0x000fea0003800200 */
.L_x_12:
[C---:B------:R-:W-:Y:S01]  /*1220*/  FSETP.GTU.OR P5, PT, |R3|.reuse, 1, P1 ;  /* 0x3f8000000300780b */ /* 0x040fe20000fac600 */
[C---:B------:R-:W-:Y:S01]  /*1230*/  @!P1 FFMA R18, |R3|.reuse, R26, -2.5 ;  /* 0xc020000003129423 */ /* 0x040fe2000000021a */
[C---:B------:R-:W-:Y:S01]  /*1240*/  @!P1 FSETP.GEU.AND P4, PT, |R3|.reuse, 2, PT ;  /* 0x400000000300980b */ /* 0x040fe20003f8e200 */
[-C--:B------:R-:W-:Y:S01]  /*1250*/  @!P0 FMUL R19, R16, R33.reuse ;  /* 0x0000002110138220 */ /* 0x080fe20000400000 */
[----:B------:R-:W-:Y:S01]  /*1260*/  @!P2 FMUL R35, R36, R33 ;  /* 0x000000212423a220 */ /* 0x000fe20000400000 */
[----:B------:R-:W-:Y:S01]  /*1270*/  @!P1 FMUL R17, |R3|, R18 ;  /* 0x0000001203119220 */ /* 0x000fe20000400200 */
[----:B------:R-:W-:Y:S01]  /*1280*/  @!P1 FSEL R18, R0, RZ, !P4 ;  /* 0x000000ff00129208 */ /* 0x000fe20006000000 */
[C---:B-----5:R-:W-:Y:S01]  /*1290*/  @!P0 FFMA R4, R19.reuse, R12, R4 ;  /* 0x0000000c13048223 */ /* 0x060fe20000000004 */
[----:B------:R-:W-:Y:S01]  /*12a0*/  @!P3 FSETP.GEU.AND P4, PT, |R24|, 2, PT ;  /* 0x400000001800b80b */ /* 0x000fe20003f8e200 */
[C---:B------:R-:W-:Y:S01]  /*12b0*/  @!P0 FFMA R5, R19.reuse, R13, R5 ;  /* 0x0000000d13058223 */ /* 0x040fe20000000005 */
[C---:B------:R-:W-:Y:S01]  /*12c0*/  @!P0 FFMA R7, R19.reuse, R15, R7 ;  /* 0x0000000f13078223 */ /* 0x040fe20000000007 */
[----:B------:R-:W-:Y:S01]  /*12d0*/  @!P3 IADD3 R15, PT, PT, R34, 0x2, RZ ;  /* 0x00000002220fb810 */ /* 0x000fe20007ffe0ff */
[----:B------:R-:W-:Y:S01]  /*12e0*/  @!P0 FFMA R6, R19, R14, R6 ;  /* 0x0000000e13068223 */ /* 0x000fe20000000006 */
[----:B------:R-:W-:Y:S01]  /*12f0*/  @!P5 FFMA R18, |R3|, R17, 1 ;  /* 0x3f8000000312d423 */ /* 0x000fe20000000211 */
[----:B------:R-:W-:Y:S01]  /*1300*/  @!P3 FSETP.GTU.AND P5, PT, |R24|, 1, PT ;  /* 0x3f8000001800b80b */ /* 0x000fe20003fac200 */
[----:B------:R-:W0:Y:S01]  /*1310*/  @!P3 LDC.64 R16, c[0x0][0x380] ;  /* 0x0000e000ff10bb82 */ /* 0x000e220000000a00 */
[----:B------:R-:W-:Y:S01]  /*1320*/  @!P3 FSEL R12, R2, RZ, !P4 ;  /* 0x000000ff020cb208 */ /* 0x000fe20006000000 */
[----:B------:R-:W-:Y:S01]  /*1330*/  @!P0 FADD R28, R28, R19 ;  /* 0x000000131c1c8221 */ /* 0x000fe20000000000 */
[----:B------:R-:W-:-:S02]  /*1340*/  @!P2 FFMA R4, R35, R8, R4 ;  /* 0x000000082304a223 */ /* 0x000fc40000000004 */
[----:B------:R-:W-:-:S05]  /*1350*/  @!P3 FSEL R12, R29, R12, !P5 ;  /* 0x0000000c1d0cb208 */ /* 0x000fca0006800000 */
[-C--:B------:R-:W-:Y:S01]  /*1360*/  @!P3 FMUL R37, R12, R33.reuse ;  /* 0x000000210c25b220 */ /* 0x080fe20000400000 */
[----:B------:R-:W-:Y:S01]  /*1370*/  @!P1 FMUL R33, R18, R33 ;  /* 0x0000002112219220 */ /* 0x000fe20000400000 */
[----:B------:R-:W1:Y:S01]  /*1380*/  @!P1 LDC.64 R12, c[0x0][0x380] ;  /* 0x0000e000ff0c9b82 */ /* 0x000e620000000a00 */
[----:B0-----:R-:W-:Y:S01]  /*1390*/  @!P3 IMAD.WIDE.U32 R14, R15, 0x10, R16 ;  /* 0x000000100f0eb825 */ /* 0x001fe200078e0010 */
[----:B------:R-:W-:-:S05]  /*13a0*/  @!P1 IADD3 R17, PT, PT, R34, 0x3, RZ ;  /* 0x0000000322119810 */ /* 0x000fca0007ffe0ff */
[----:B-1----:R-:W-:Y:S02]  /*13b0*/  @!P1 IMAD.WIDE.U32 R16, R17, 0x10, R12 ;  /* 0x0000001011109825 */ /* 0x002fe400078e000c */
[----:B------:R-:W2:Y:S02]  /*13c0*/  @!P3 LDG.E.128.CONSTANT R12, desc[UR4][R14.64] ;  /* 0x000000040e0cb981 */ /* 0x000ea4000c1e9d00 */
[C---:B------:R-:W-:Y:S02]  /*13d0*/  @!P2 FFMA R5, R35.reuse, R9, R5 ;  /* 0x000000092305a223 */ /* 0x040fe40000000005 */
[----:B------:R-:W3:Y:S01]  /*13e0*/  @!P1 LDG.E.128.CONSTANT R16, desc[UR4][R16.64] ;  /* 0x0000000410109981 */ /* 0x000ee2000c1e9d00 */
[C---:B------:R-:W-:Y:S01]  /*13f0*/  @!P2 FFMA R6, R35.reuse, R10, R6 ;  /* 0x0000000a2306a223 */ /* 0x040fe20000000006 */
        /* <DEDUP_REMOVED lines=12> */
.L_x_11:
[----:B------:R-:W-:Y:S05]  /*14c0*/  BSYNC.RECONVERGENT B0 ;  /* 0x0000000000007941 */ /* 0x000fea0003800200 */
.L_x_10:
[----:B------:R-:W-:Y:S01]  /*14d0*/  ISETP.GE.AND P4, PT, R32, UR7, PT ;  /* 0x0000000720007c0c */ /* 0x000fe2000bf86270 */
[----:B------:R-:W-:Y:S01]  /*14e0*/  BSSY.RECONVERGENT B0, `(.L_x_14) ;  /* 0x000004d000007945 */ /* 0x000fe20003800200 */
[----:B------:R-:W-:Y:S02]  /*14f0*/  IADD3 R33, PT, PT, R34, UR6, RZ ;  /* 0x0000000622217c10 */ /* 0x000fe4000fffe0ff */
[----:B------:R-:W-:-:S13]  /*1500*/  ISETP.LT.OR P4, PT, R32, RZ, P4 ;  /* 0x000000ff2000720c */ /* 0x000fda0002781670 */
[----:B------:R-:W-:Y:S05]  /*1510*/  @P4 BRA `(.L_x_15) ;  /* 0x0000000400244947 */ /* 0x000fea0003800000 */
[----:B------:R-:W0:Y:S01]  /*1520*/  @!P0 LDC.64 R10, c[0x0][0x380] ;  /* 0x0000e000ff0a8b82 */ /* 0x000e220000000a00 */
[C---:B------:R-:W-:Y:S01]  /*1530*/  FSETP.GTU.OR P5, PT, |R23|.reuse, 1, P0 ;  /* 0x3f8000001700780b */ /* 0x040fe200007ac600 */
[C---:B------:R-:W-:Y:S01]  /*1540*/  @!P0 FFMA R14, |R23|.reuse, R26, -2.5 ;  /* 0xc0200000170e8423 */ /* 0x040fe2000000021a */
[----:B------:R-:W-:Y:S02]  /*1550*/  @!P0 FSETP.GEU.AND P4, PT, |R23|, 2, PT ;  /* 0x400000001700880b */ /* 0x000fe40003f8e200 */
[----:B------:R-:W-:Y:S01]  /*1560*/  FSETP.GTU.OR P6, PT, |R21|, 1, P2 ;  /* 0x3f8000001500780b */ /* 0x000fe200017cc600 */
[----:B------:R-:W-:Y:S01]  /*1570*/  @!P0 FMUL R14, |R23|, R14 ;  /* 0x0000000e170e8220 */ /* 0x000fe20000400200 */
[----:B------:R-:W-:Y:S01]  /*1580*/  @!P0 FSEL R32, R22, RZ, !P4 ;  /* 0x000000ff16208208 */ /* 0x000fe20006000000 */
[----:B------:R-:W1:Y:S01]  /*1590*/  @!P2 LDC.64 R12, c[0x0][0x380] ;  /* 0x0000e000ff0cab82 */ /* 0x000e620000000a00 */
[C---:B------:R-:W-:Y:S02]  /*15a0*/  @!P2 IADD3 R15, PT, PT, R33.reuse, 0x1, RZ ;  /* 0x00000001210fa810 */ /* 0x040fe40007ffe0ff */
[----:B------:R-:W-:-:S02]  /*15b0*/  @!P3 IADD3 R19, PT, PT, R33, 0x2, RZ ;  /* 0x000000022113b810 */ /* 0x000fc40007ffe0ff */
[----:B------:R-:W-:Y:S01]  /*15c0*/  @!P2 FSETP.GEU.AND P4, PT, |R21|, 2, PT ;  /* 0x400000001500a80b */ /* 0x000fe20003f8e200 */
[----:B------:R-:W-:Y:S01]  /*15d0*/  @!P5 FFMA R32, |R23|, R14, 1 ;  /* 0x3f8000001720d423 */ /* 0x000fe2000000020e */
[----:B------:R-:W-:Y:S01]  /*15e0*/  @!P1 IADD3 R23, PT, PT, R33, 0x3, RZ ;  /* 0x0000000321179810 */ /* 0x000fe20007ffe0ff */
[----:B------:R-:W2:Y:S01]  /*15f0*/  @!P3 LDC.64 R16, c[0x0][0x380] ;  /* 0x0000e000ff10bb82 */ /* 0x000ea20000000a00 */
[----:B------:R-:W-:-:S04]  /*1600*/  @!P2 FFMA R14, |R21|, R26, -2.5 ;  /* 0xc0200000150ea423 */ /* 0x000fc8000000021a */
[----:B------:R-:W-:-:S03]  /*1610*/  @!P2 FMUL R14, |R21|, R14 ;  /* 0x0000000e150ea220 */ /* 0x000fc60000400200 */
[----:B------:R-:W3:Y:S01]  /*1620*/  @!P1 LDC.64 R8, c[0x0][0x380] ;  /* 0x0000e000ff089b82 */ /* 0x000ee20000000a00 */
[----:B0-----:R-:W-:Y:S01]  /*1630*/  @!P0 IMAD.WIDE.U32 R10, R33, 0x10, R10 ;  /* 0x00000010210a8825 */ /* 0x001fe200078e000a */
[----:B------:R-:W-:-:S03]  /*1640*/  @!P2 FSEL R33, R20, RZ, !P4 ;  /* 0x000000ff1421a208 */ /* 0x000fc60006000000 */
[----:B------:R-:W-:Y:S01]  /*1650*/  @!P6 FFMA R33, |R21|, R14, 1 ;  /* 0x3f8000001521e423 */ /* 0x000fe2000000020e */
[----:B-1----:R-:W-:-:S06]  /*1660*/  @!P2 IMAD.WIDE.U32 R12, R15, 0x10, R12 ;  /* 0x000000100f0ca825 */ /* 0x002fcc00078e000c */
[----:B------:R-:W5:Y:S01]  /*1670*/  @!P2 LDG.E.128.CONSTANT R12, desc[UR4][R12.64] ;  /* 0x000000040c0ca981 */ /* 0x000f62000c1e9d00 */
[----:B--2---:R-:W-:-:S06]  /*1680*/  @!P3 IMAD.WIDE.U32 R16, R19, 0x10, R16 ;  /* 0x000000101310b825 */ /* 0x004fcc00078e0010 */
[----:B------:R-:W5:Y:S01]  /*1690*/  @!P3 LDG.E.128.CONSTANT R16, desc[UR4][R16.64] ;  /* 0x000000041010b981 */ /* 0x000f62000c1e9d00 */
[----:B---3--:R-:W-:-:S03]  /*16a0*/  @!P1 IMAD.WIDE.U32 R22, R23, 0x10, R8 ;  /* 0x0000001017169825 */ /* 0x008fc600078e0008 */
[----:B------:R-:W5:Y:S04]  /*16b0*/  @!P0 LDG.E.128.CONSTANT R8, desc[UR4][R10.64] ;  /* 0x000000040a088981 */ /* 0x000f68000c1e9d00 */
[----:B------:R-:W5:Y:S01]  /*16c0*/  @!P1 LDG.E.128.CONSTANT R20, desc[UR4][R22.64] ;  /* 0x0000000416149981 */ /* 0x000f62000c1e9d00 */
[----:B------:R-:W-:Y:S01]  /*16d0*/  FADD R25, R25, 2 ;  /* 0x4000000019197421 */ /* 0x000fe20000000000 */
[----:B------:R-:W-:-:S04]  /*16e0*/  FSETP.GTU.OR P6, PT, |R3|, 1, P1 ;  /* 0x3f8000000300780b */ /* 0x000fc80000fcc600 */
[----:B------:R-:W-:Y:S02]  /*16f0*/  FSETP.GTU.AND P4, PT, |R25|, 1, PT ;  /* 0x3f8000001900780b */ /* 0x000fe40003f8c200 */
[C---:B------:R-:W-:Y:S01]  /*1700*/  @!P1 FSETP.GEU.AND P5, PT, |R3|.reuse, 2, PT ;  /* 0x400000000300980b */ /* 0x040fe20003fae200 */
[----:B------:R-:W-:-:S03]  /*1710*/  @!P1 FFMA R34, |R3|, R26, -2.5 ;  /* 0xc020000003229423 */ /* 0x000fc6000000021a */
[----:B------:R-:W-:Y:S02]  /*1720*/  @!P1 FSEL R0, R0, RZ, !P5 ;  /* 0x000000ff00009208 */ /* 0x000fe40006800000 */
[----:B------:R-:W-:Y:S01]  /*1730*/  FSETP.GTU.AND P5, PT, |R24|, 1, !P3 ;  /* 0x3f8000001800780b */ /* 0x000fe20005fac200 */
[----:B------:R-:W-:-:S04]  /*1740*/  @!P1 FMUL R34, |R3|, R34 ;  /* 0x0000002203229220 */ /* 0x000fc80000400200 */
[----:B------:R-:W-:Y:S01]  /*1750*/  @!P4 FFMA R26, |R25|, R26, -2.5 ;  /* 0xc0200000191ac423 */ /* 0x000fe2000000021a */
[----:B------:R-:W-:Y:S01]  /*1760*/  @!P6 FFMA R0, |R3|, R34, 1 ;  /* 0x3f8000000300e423 */ /* 0x000fe20000000222 */
[----:B------:R-:W-:Y:S01]  /*1770*/  @!P3 FSETP.GEU.AND P6, PT, |R24|, 2, PT ;  /* 0x400000001800b80b */ /* 0x000fe20003fce200 */
[----:B------:R-:W-:Y:S01]  /*1780*/  BSSY.RECONVERGENT B1, `(.L_x_16) ;  /* 0x000000a000017945 */ /* 0x000fe20003800200 */
[----:B------:R-:W-:-:S04]  /*1790*/  @!P4 FMUL R26, |R25|, R26 ;  /* 0x0000001a191ac220 */ /* 0x000fc80000400200 */
[----:B------:R-:W-:Y:S01]  /*17a0*/  @P5 FSEL R29, R2, RZ, !P6 ;  /* 0x000000ff021d5208 */ /* 0x000fe20007000000 */
[----:B------:R-:W-:Y:S01]  /*17b0*/  @!P4 FFMA R26, |R25|, R26, 1 ;  /* 0x3f800000191ac423 */ /* 0x000fe2000000021a */
[----:B------:R-:W-:Y:S06]  /*17c0*/  @!P4 BRA `(.L_x_17) ;  /* 0x000000000014c947 */ /* 0x000fec0003800000 */
[----:B------:R-:W-:Y:S01]  /*17d0*/  FSETP.GEU.AND P4, PT, |R25|, 2, PT ;  /* 0x400000001900780b */ /* 0x000fe20003f8e200 */
[----:B------:R-:W-:-:S12]  /*17e0*/  HFMA2 R26, -RZ, RZ, 0, 0 ;  /* 0x00000000ff1a7431 */ /* 0x000fd800000001ff */
[----:B------:R-:W-:-:S04]  /*17f0*/  @!P4 FFMA R2, |R25|, -R27, 2.5 ;  /* 0x402000001902c423 */ /* 0x000fc80000000a1b */
[----:B------:R-:W-:-:S04]  /*1800*/  @!P4 FFMA R2, |R25|, R2, -4 ;  /* 0xc08000001902c423 */ /* 0x000fc80000000202 */
[----:B------:R-:W-:-:S07]  /*1810*/  @!P4 FFMA R26, |R25|, R2, 2 ;  /* 0x40000000191ac423 */ /* 0x000fce0000000202 */
.L_x_17:
[----:B------:R-:W-:Y:S05]  /*1820*/  BSYNC.RECONVERGENT B1 ;  /* 0x0000000000017941 */ /* 0x000fea0003800200 */
.L_x_16:
[-C--:B------:R-:W-:Y:S01]  /*1830*/  @!P0 FMUL R3, R32, R26.reuse ;  /* 0x0000001a20038220 */ /* 0x080fe20000400000 */
[-C--:B------:R-:W-:Y:S01]  /*1840*/  @!P2 FMUL R33, R33, R26.reuse ;  /* 0x0000001a2121a220 */ /* 0x080fe20000400000 */
[-C--:B------:R-:W-:Y:S01]  /*1850*/  @!P3 FMUL R29, R29, R26.reuse ;  /* 0x0000001a1d1db220 */ /* 0x080fe20000400000 */
[----:B------:R-:W-:Y:S01]  /*1860*/  @!P1 FMUL R25, R0, R26 ;  /* 0x0000001a00199220 */ /* 0x000fe20000400000 */
[C---:B-----5:R-:W-:Y:S01]  /*1870*/  @!P0 FFMA R4, R3.reuse, R8, R4 ;  /* 0x0000000803048223 */ /* 0x060fe20000000004 */
[C---:B------:R-:W-:Y:S01]  /*1880*/  @!P0 FFMA R5, R3.reuse, R9, R5 ;  /* 0x0000000903058223 */ /* 0x040fe20000000005 */
[C---:B------:R-:W-:Y:S01]  /*1890*/  @!P0 FFMA R6, R3.reuse, R10, R6 ;  /* 0x0000000a03068223 */ /* 0x040fe20000000006 */
[----:B------:R-:W-:Y:S01]  /*18a0*/  @!P0 FADD R28, R28, R3 ;  /* 0x000000031c1c8221 */ /* 0x000fe20000000000 */
[----:B------:R-:W-:Y:S01]  /*18b0*/  @!P0 FFMA R7, R3, R11, R7 ;  /* 0x0000000b03078223 */ /* 0x000fe20000000007 */
[C---:B------:R-:W-:Y:S01]  /*18c0*/  @!P2 FFMA R4, R33.reuse, R12, R4 ;  /* 0x0000000c2104a223 */ /* 0x040fe20000000004 */
        /* <DEDUP_REMOVED lines=13> */
[----:B------:R-:W-:-:S07]  /*19a0*/  @!P1 FFMA R7, R25, R23, R7 ;  /* 0x0000001719079223 */ /* 0x000fce0000000007 */
.L_x_15:
[----:B------:R-:W-:Y:S05]  /*19b0*/  BSYNC.RECONVERGENT B0 ;  /* 0x0000000000007941 */ /* 0x000fea0003800200 */
.L_x_14:
[----:B------:R-:W-:Y:S01]  /*19c0*/  FSETP.GT.AND P0, PT, R28, RZ, PT ;  /* 0x000000ff1c00720b */ /* 0x000fe20003f04000 */
[----:B------:R-:W-:-:S12]  /*19d0*/  BSSY.RECONVERGENT B0, `(.L_x_18) ;  /* 0x0000013000007945 */ /* 0x000fd80003800200 */
[----:B------:R-:W-:Y:S05]  /*19e0*/  @!P0 BRA `(.L_x_19) ;  /* 0x0000000000448947 */ /* 0x000fea0003800000 */
[----:B------:R-:W-:Y:S01]  /*19f0*/  IADD3 R0, PT, PT, R28, 0x1800000, RZ ;  /* 0x018000001c007810 */ /* 0x000fe20007ffe0ff */
[----:B------:R-:W-:Y:S03]  /*1a00*/  BSSY.RECONVERGENT B1, `(.L_x_20) ;  /* 0x000000b000017945 */ /* 0x000fe60003800200 */
[----:B------:R-:W-:-:S04]  /*1a10*/  LOP3.LUT R0, R0, 0x7f800000, RZ, 0xc0, !PT ;  /* 0x7f80000000007812 */ /* 0x000fc800078ec0ff */
[----:B------:R-:W-:-:S13]  /*1a20*/  ISETP.GT.U32.AND P0, PT, R0, 0x1ffffff, PT ;  /* 0x01ffffff0000780c */ /* 0x000fda0003f04070 */
[----:B------:R-:W-:Y:S05]  /*1a30*/  @P0 BRA `(.L_x_21) ;  /* 0x00000000000c0947 */ /* 0x000fea0003800000 */
[----:B------:R-:W-:-:S07]  /*1a40*/  MOV R2, 0x1a60 ;  /* 0x00001a6000027802 */ /* 0x000fce0000000f00 */
[----:B------:R-:W-:Y:S05]  /*1a50*/  CALL.REL.NOINC `($__internal_0_$__cuda_sm20_rcp_rn_f32_slowpath) ;  /* 0x0000000000447944 */ /* 0x000fea0003c00000 */
[----:B------:R-:W-:Y:S05]  /*1a60*/  BRA `(.L_x_22) ;  /* 0x0000000000107947 */ /* 0x000fea0003800000 */
.L_x_21:
[----:B------:R-:W0:Y:S02]  /*1a70*/  MUFU.RCP R3, R28 ;  /* 0x0000001c00037308 */ /* 0x000e240000001000 */
[----:B0-----:R-:W-:-:S04]  /*1a80*/  FFMA R0, R3, R28, -1 ;  /* 0xbf80000003007423 */ /* 0x001fc8000000001c */
[----:B------:R-:W-:-:S04]  /*1a90*/  FADD.FTZ R0, -R0, -RZ ;  /* 0x800000ff00007221 */ /* 0x000fc80000010100 */
[----:B------:R-:W-:-:S07]  /*1aa0*/  FFMA R0, R3, R0, R3 ;  /* 0x0000000003007223 */ /* 0x000fce0000000003 */
.L_x_22:
[----:B------:R-:W-:Y:S05]  /*1ab0*/  BSYNC.RECONVERGENT B1 ;  /* 0x0000000000017941 */ /* 0x000fea0003800200 */
.L_x_20:
[-C--:B------:R-:W-:Y:S01]  /*1ac0*/  FMUL R4, R4, R0.reuse ;  /* 0x0000000004047220 */ /* 0x080fe20000400000 */
[-C--:B------:R-:W-:Y:S01]  /*1ad0*/  FMUL R5, R5, R0.reuse ;  /* 0x0000000005057220 */ /* 0x080fe20000400000 */
[-C--:B------:R-:W-:Y:S01]  /*1ae0*/  FMUL R6, R6, R0.reuse ;  /* 0x0000000006067220 */ /* 0x080fe20000400000 */
[----:B------:R-:W-:-:S07]  /*1af0*/  FMUL R7, R7, R0 ;  /* 0x0000000007077220 */ /* 0x000fce0000400000 */
.L_x_19:
[----:B------:R-:W-:Y:S05]  /*1b00*/  BSYNC.RECONVERGENT B0 ;  /* 0x0000000000007941 */ /* 0x000fea0003800200 */
.L_x_18:
[----:B------:R-:W0:Y:S01]  /*1b10*/  LDC.64 R2, c[0x0][0x388] ;  /* 0x0000e200ff027b82 */ /* 0x000e220000000a00 */
[----:B------:R-:W1:Y:S02]  /*1b20*/  LDCU UR6, c[0x0][0x398] ;  /* 0x00007300ff0677ac */ /* 0x000e640008000800 */
[----:B-1----:R-:W-:-:S04]  /*1b30*/  IMAD R31, R30, UR6, R31 ;  /* 0x000000061e1f7c24 */ /* 0x002fc8000f8e021f */
[----:B0-----:R-:W-:-:S05]  /*1b40*/  IMAD.WIDE.U32 R2, R31, 0x10, R2 ;  /* 0x000000101f027825 */ /* 0x001fca00078e0002 */
[----:B------:R-:W-:Y:S01]  /*1b50*/  STG.E.128 desc[UR4][R2.64], R4 ;  /* 0x0000000402007986 */ /* 0x000fe2000c101d04 */
[----:B------:R-:W-:Y:S05]  /*1b60*/  EXIT ;  /* 0x000000000000794d */ /* 0x000fea0003800000 */
        .weak           $__internal_0_$__cuda_sm20_rcp_rn_f32_slowpath
        .type           $__internal_0_$__cuda_sm20_rcp_rn_f32_slowpath,@function
        .size           $__internal_0_$__cuda_sm20_rcp_rn_f32_slowpath,($__internal_1_$__cuda_sm3x_div_rn_noftz_f32_slowpath - $__internal_0_$__cuda_sm20_rcp_rn_f32_slowpath)
$__internal_0_$__cuda_sm20_rcp_rn_f32_slowpath:
[----:B------:R-:W-:Y:S01]  /*1b70*/  SHF.L.U32 R0, R28, 0x1, RZ ;  /* 0x000000011c007819 */ /* 0x000fe200000006ff */
[----:B------:R-:W-:Y:S03]  /*1b80*/  BSSY.RECONVERGENT B2, `(.L_x_23) ;  /* 0x0000030000027945 */ /* 0x000fe60003800200 */
[----:B------:R-:W-:-:S04]  /*1b90*/  SHF.R.U32.HI R11, RZ, 0x18, R0 ;  /* 0x00000018ff0b7819 */ /* 0x000fc80000011600 */
[----:B------:R-:W-:-:S13]  /*1ba0*/  ISETP.NE.U32.AND P0, PT, R11, RZ, PT ;  /* 0x000000ff0b00720c */ /* 0x000fda0003f05070 */
[----:B------:R-:W-:Y:S05]  /*1bb0*/  @P0 BRA `(.L_x_24) ;  /* 0x0000000000280947 */ /* 0x000fea0003800000 */
[----:B------:R-:W-:-:S04]  /*1bc0*/  SHF.L.U32 R0, R28, 0x1, RZ ;  /* 0x000000011c007819 */ /* 0x000fc800000006ff */
[----:B------:R-:W-:-:S13]  /*1bd0*/  ISETP.NE.AND P0, PT, R0, RZ, PT ;  /* 0x000000ff0000720c */ /* 0x000fda0003f05270 */
[----:B------:R-:W-:Y:S01]  /*1be0*/  @P0 FFMA R8, R28, 1.84467440737095516160e+19, RZ ;  /* 0x5f8000001c080823 */ /* 0x000fe200000000ff */
[----:B------:R-:W-:Y:S08]  /*1bf0*/  @!P0 MUFU.RCP R3, R28 ;  /* 0x0000001c00038308 */ /* 0x000ff00000001000 */
[----:B------:R-:W0:Y:S02]  /*1c00*/  @P0 MUFU.RCP R9, R8 ;  /* 0x0000000800090308 */ /* 0x000e240000001000 */
[----:B0-----:R-:W-:-:S04]  /*1c10*/  @P0 FFMA R0, R8, R9, -1 ;  /* 0xbf80000008000423 */ /* 0x001fc80000000009 */
[----:B------:R-:W-:-:S04]  /*1c20*/  @P0 FADD.FTZ R0, -R0, -RZ ;  /* 0x800000ff00000221 */ /* 0x000fc80000010100 */
[----:B------:R-:W-:-:S04]  /*1c30*/  @P0 FFMA R0, R9, R0, R9 ;  /* 0x0000000009000223 */ /* 0x000fc80000000009 */
[----:B------:R-:W-:Y:S01]  /*1c40*/  @P0 FFMA R3, R0, 1.84467440737095516160e+19, RZ ;  /* 0x5f80000000030823 */ /* 0x000fe200000000ff */
[----:B------:R-:W-:Y:S06]  /*1c50*/  BRA `(.L_x_25) ;  /* 0x0000000000887947 */ /* 0x000fec0003800000 */
.L_x_24:
[----:B------:R-:W-:-:S04]  /*1c60*/  IADD3 R13, PT, PT, R11, -0xfd, RZ ;  /* 0xffffff030b0d7810 */ /* 0x000fc80007ffe0ff */
[----:B------:R-:W-:-:S13]  /*1c70*/  ISETP.GT.U32.AND P0, PT, R13, 0x1, PT ;  /* 0x000000010d00780c */ /* 0x000fda0003f04070 */
[----:B------:R-:W-:Y:S05]  /*1c80*/  @P0 BRA `(.L_x_26) ;  /* 0x0000000000780947 */ /* 0x000fea0003800000 */
[----:B------:R-:W-:Y:S02]  /*1c90*/  LOP3.LUT R0, R28, 0x7fffff, RZ, 0xc0, !PT ;  /* 0x007fffff1c007812 */ /* 0x000fe400078ec0ff */
[----:B------:R-:W-:Y:S02]  /*1ca0*/  MOV R10, 0x3 ;  /* 0x00000003000a7802 */ /* 0x000fe40000000f00 */
[----:B------:R-:W-:Y:S02]  /*1cb0*/  LOP3.LUT R0, R0, 0x3f800000, RZ, 0xfc, !PT ;  /* 0x3f80000000007812 */ /* 0x000fe400078efcff */
[----:B------:R-:W-:Y:S02]  /*1cc0*/  SHF.L.U32 R10, R10, R13, RZ ;  /* 0x0000000d0a0a7219 */ /* 0x000fe400000006ff */
[----:B------:R-:W0:Y:S02]  /*1cd0*/  MUFU.RCP R3, R0 ;  /* 0x0000000000037308 */ /* 0x000e240000001000 */
[----:B0-----:R-:W-:-:S04]  /*1ce0*/  FFMA R8, R0, R3, -1 ;  /* 0xbf80000000087423 */ /* 0x001fc80000000003 */
[----:B------:R-:W-:-:S04]  /*1cf0*/  FADD.FTZ R8, -R8, -RZ ;  /* 0x800000ff08087221 */ /* 0x000fc80000010100 */
[CCC-:B------:R-:W-:Y:S01]  /*1d00*/  FFMA.RM R9, R3.reuse, R8.reuse, R3.reuse ;  /* 0x0000000803097223 */ /* 0x1c0fe20000004003 */
[----:B------:R-:W-:-:S04]  /*1d10*/  FFMA.RP R8, R3, R8, R3 ;  /* 0x0000000803087223 */ /* 0x000fc80000008003 */
[C---:B------:R-:W-:Y:S02]  /*1d20*/  LOP3.LUT R3, R9.reuse, 0x7fffff, RZ, 0xc0, !PT ;  /* 0x007fffff09037812 */ /* 0x040fe400078ec0ff */
[----:B------:R-:W-:Y:S02]  /*1d30*/  FSETP.NEU.FTZ.AND P0, PT, R9, R8, PT ;  /* 0x000000080900720b */ /* 0x000fe40003f1d000 */
[----:B------:R-:W-:Y:S02]  /*1d40*/  LOP3.LUT R3, R3, 0x800000, RZ, 0xfc, !PT ;  /* 0x0080000003037812 */ /* 0x000fe400078efcff */
[----:B------:R-:W-:Y:S02]  /*1d50*/  SEL R8, RZ, 0xffffffff, !P0 ;  /* 0xffffffffff087807 */ /* 0x000fe40004000000 */
[----:B------:R-:W-:Y:S02]  /*1d60*/  LOP3.LUT R10, R10, R3, RZ, 0xc0, !PT ;  /* 0x000000030a0a7212 */ /* 0x000fe400078ec0ff */
[----:B------:R-:W-:-:S02]  /*1d70*/  IADD3 R8, PT, PT, -R8, RZ, RZ ;  /* 0x000000ff08087210 */ /* 0x000fc40007ffe1ff */
[-C--:B------:R-:W-:Y:S02]  /*1d80*/  SHF.R.U32.HI R10, RZ, R13.reuse, R10 ;  /* 0x0000000dff0a7219 */ /* 0x080fe4000001160a */
[----:B------:R-:W-:Y:S02]  /*1d90*/  LOP3.LUT P1, RZ, R8, R13, R3, 0xf8, !PT ;  /* 0x0000000d08ff7212 */ /* 0x000fe4000782f803 */
[C---:B------:R-:W-:Y:S02]  /*1da0*/  LOP3.LUT P0, RZ, R10.reuse, 0x1, RZ, 0xc0, !PT ;  /* 0x000000010aff7812 */ /* 0x040fe4000780c0ff */
[----:B------:R-:W-:-:S04]  /*1db0*/  LOP3.LUT P2, RZ, R10, 0x2, RZ, 0xc0, !PT ;  /* 0x000000020aff7812 */ /* 0x000fc8000784c0ff */
[----:B------:R-:W-:Y:S02]  /*1dc0*/  PLOP3.LUT P0, PT, P0, P1, P2, 0xe0, 0x0 ;  /* 0x000000000000781c */ /* 0x000fe40000703c20 */
[----:B------:R-:W-:Y:S02]  /*1dd0*/  LOP3.LUT P1, RZ, R28, 0x7fffff, RZ, 0xc0, !PT ;  /* 0x007fffff1cff7812 */ /* 0x000fe4000782c0ff */
[----:B------:R-:W-:-:S04]  /*1de0*/  SEL R0, RZ, 0x1, !P0 ;  /* 0x00000001ff007807 */ /* 0x000fc80004000000 */
[----:B------:R-:W-:-:S04]  /*1df0*/  IADD3 R0, PT, PT, -R0, RZ, RZ ;  /* 0x000000ff00007210 */ /* 0x000fc80007ffe1ff */
[----:B------:R-:W-:Y:S02]  /*1e00*/  ISETP.GE.AND P0, PT, R0, RZ, PT ;  /* 0x000000ff0000720c */ /* 0x000fe40003f06270 */
[----:B------:R-:W-:-:S04]  /*1e10*/  IADD3 R0, PT, PT, R11, -0xfc, RZ ;  /* 0xffffff040b007810 */ /* 0x000fc80007ffe0ff */
[----:B------:R-:W-:-:S07]  /*1e20*/  SHF.R.U32.HI R3, RZ, R0, R3 ;  /* 0x00000000ff037219 */ /* 0x000fce0000011603 */
[----:B------:R-:W-:-:S04]  /*1e30*/  @!P0 IADD3 R3, PT, PT, R3, 0x1, RZ ;  /* 0x0000000103038810 */ /* 0x000fc80007ffe0ff */
[----:B------:R-:W-:-:S04]  /*1e40*/  @!P1 SHF.L.U32 R3, R3, 0x1, RZ ;  /* 0x0000000103039819 */ /* 0x000fc800000006ff */
[----:B------:R-:W-:Y:S01]  /*1e50*/  LOP3.LUT R3, R3, 0x80000000, R28, 0xf8, !PT ;  /* 0x8000000003037812 */ /* 0x000fe200078ef81c */
[----:B------:R-:W-:Y:S06]  /*1e60*/  BRA `(.L_x_25) ;  /* 0x0000000000047947 */ /* 0x000fec0003800000 */
.L_x_26:
[----:B------:R0:W1:Y:S02]  /*1e70*/  MUFU.RCP R3, R28 ;  /* 0x0000001c00037308 */ /* 0x0000640000001000 */
.L_x_25:
[----:B------:R-:W-:Y:S05]  /*1e80*/  BSYNC.RECONVERGENT B2 ;  /* 0x0000000000027941 */ /* 0x000fea0003800200 */
.L_x_23:
[----:B-1----:R-:W-:Y:S01]  /*1e90*/  MOV R0, R3 ;  /* 0x0000000300007202 */ /* 0x002fe20000000f00 */
[----:B------:R-:W-:-:S04]  /*1ea0*/  HFMA2 R3, -RZ, RZ, 0, 0 ;  /* 0x00000000ff037431 */ /* 0x000fc800000001ff */
[----:B0-----:R-:W-:Y:S05]  /*1eb0*/  RET.REL.NODEC R2 `(resize_bicubic_kernel) ;  /* 0xffffffe002507950 */ /* 0x001fea0003c3ffff */
        .weak           $__internal_1_$__cuda_sm3x_div_rn_noftz_f32_slowpath
        .type           $__internal_1_$__cuda_sm3x_div_rn_noftz_f32_slowpath,@function
        .size           $__internal_1_$__cuda_sm3x_div_rn_noftz_f32_slowpath,(.L_x_37 - $__internal_1_$__cuda_sm3x_div_rn_noftz_f32_slowpath)
$__internal_1_$__cuda_sm3x_div_rn_noftz_f32_slowpath:
[----:B------:R-:W-:Y:S02]  /*1ec0*/  SHF.R.U32.HI R6, RZ, 0x17, R3 ;  /* 0x00000017ff067819 */ /* 0x000fe40000011603 */
[----:B------:R-:W-:Y:S02]  /*1ed0*/  SHF.R.U32.HI R5, RZ, 0x17, R0 ;  /* 0x00000017ff057819 */ /* 0x000fe40000011600 */
[----:B------:R-:W-:Y:S02]  /*1ee0*/  LOP3.LUT R10, R6, 0xff, RZ, 0xc0, !PT ;  /* 0x000000ff060a7812 */ /* 0x000fe400078ec0ff */
[----:B------:R-:W-:Y:S02]  /*1ef0*/  LOP3.LUT R8, R5, 0xff, RZ, 0xc0, !PT ;  /* 0x000000ff05087812 */ /* 0x000fe400078ec0ff */
[----:B------:R-:W-:Y:S02]  /*1f00*/  IADD3 R7, PT, PT, R10, -0x1, RZ ;  /* 0xffffffff0a077810 */ /* 0x000fe40007ffe0ff */
[----:B------:R-:W-:-:S02]  /*1f10*/  IADD3 R6, PT, PT, R8, -0x1, RZ ;  /* 0xffffffff08067810 */ /* 0x000fc40007ffe0ff */
[----:B------:R-:W-:-:S04]  /*1f20*/  ISETP.GT.U32.AND P0, PT, R7, 0xfd, PT ;  /* 0x000000fd0700780c */ /* 0x000fc80003f04070 */
[----:B------:R-:W-:-:S13]  /*1f30*/  ISETP.GT.U32.OR P0, PT, R6, 0xfd, P0 ;  /* 0x000000fd0600780c */ /* 0x000fda0000704470 */
[----:B------:R-:W-:Y:S01]  /*1f40*/  @!P0 MOV R5, RZ ;  /* 0x000000ff00058202 */ /* 0x000fe20000000f00 */
[----:B------:R-:W-:Y:S06]  /*1f50*/  @!P0 BRA `(.L_x_27) ;  /* 0x00000000005c8947 */ /* 0x000fec0003800000 */
[----:B------:R-:W-:Y:S02]  /*1f60*/  FSETP.GTU.FTZ.AND P0, PT, |R0|, +INF , PT ;  /* 0x7f8000000000780b */ /* 0x000fe40003f1c200 */
[----:B------:R-:W-:-:S04]  /*1f70*/  FSETP.GTU.FTZ.AND P1, PT, |R3|, +INF , PT ;  /* 0x7f8000000300780b */ /* 0x000fc80003f3c200 */
[----:B------:R-:W-:-:S13]  /*1f80*/  PLOP3.LUT P0, PT, P0, P1, PT, 0xf8, 0x8f ;  /* 0x00000000008f781c */ /* 0x000fda0000703f70 */
[----:B------:R-:W-:Y:S05]  /*1f90*/  @P0 BRA `(.L_x_28) ;  /* 0x00000004004c0947 */ /* 0x000fea0003800000 */
[----:B------:R-:W-:-:S13]  /*1fa0*/  LOP3.LUT P0, RZ, R3, 0x7fffffff, R0, 0xc8, !PT ;  /* 0x7fffffff03ff7812 */ /* 0x000fda000780c800 */
[----:B------:R-:W-:Y:S05]  /*1fb0*/  @!P0 BRA `(.L_x_29) ;  /* 0x00000004003c8947 */ /* 0x000fea0003800000 */
[C---:B------:R-:W-:Y:S02]  /*1fc0*/  FSETP.NEU.FTZ.AND P0, PT, |R0|.reuse, +INF , PT ;  /* 0x7f8000000000780b */ /* 0x040fe40003f1d200 */
[----:B------:R-:W-:Y:S02]  /*1fd0*/  FSETP.NEU.FTZ.AND P2, PT, |R3|, +INF , PT ;  /* 0x7f8000000300780b */ /* 0x000fe40003f5d200 */
[----:B------:R-:W-:-:S11]  /*1fe0*/  FSETP.NEU.FTZ.AND P1, PT, |R0|, +INF , PT ;  /* 0x7f8000000000780b */ /* 0x000fd60003f3d200 */
[----:B------:R-:W-:Y:S05]  /*1ff0*/  @!P2 BRA !P0, `(.L_x_29) ;  /* 0x00000004002ca947 */ /* 0x000fea0004000000 */
[----:B------:R-:W-:-:S04]  /*2000*/  LOP3.LUT P0, RZ, R0, 0x7fffffff, RZ, 0xc0, !PT ;  /* 0x7fffffff00ff7812 */ /* 0x000fc8000780c0ff */
[----:B------:R-:W-:-:S13]  /*2010*/  PLOP3.LUT P0, PT, P2, P0, PT, 0x2f, 0xf2 ;  /* 0x0000000000f2781c */ /* 0x000fda0001700577 */
[----:B------:R-:W-:Y:S05]  /*2020*/  @P0 BRA `(.L_x_30) ;  /* 0x0000000400180947 */ /* 0x000fea0003800000 */
[----:B------:R-:W-:-:S04]  /*2030*/  LOP3.LUT P0, RZ, R3, 0x7fffffff, RZ, 0xc0, !PT ;  /* 0x7fffffff03ff7812 */ /* 0x000fc8000780c0ff */
[----:B------:R-:W-:-:S13]  /*2040*/  PLOP3.LUT P0, PT, P1, P0, PT, 0x2f, 0xf2 ;  /* 0x0000000000f2781c */ /* 0x000fda0000f00577 */
[----:B------:R-:W-:Y:S05]  /*2050*/  @P0 BRA `(.L_x_31) ;  /* 0x0000000400000947 */ /* 0x000fea0003800000 */
[----:B------:R-:W-:Y:S02]  /*2060*/  ISETP.GE.AND P0, PT, R6, RZ, PT ;  /* 0x000000ff0600720c */ /* 0x000fe40003f06270 */
[----:B------:R-:W-:-:S11]  /*2070*/  ISETP.GE.AND P1, PT, R7, RZ, PT ;  /* 0x000000ff0700720c */ /* 0x000fd60003f26270 */
[----:B------:R-:W-:Y:S01]  /*2080*/  @P0 MOV R5, RZ ;  /* 0x000000ff00050202 */ /* 0x000fe20000000f00 */
[----:B------:R-:W-:Y:S01]  /*2090*/  @!P0 FFMA R0, R0, 1.84467440737095516160e+19, RZ ;  /* 0x5f80000000008823 */ /* 0x000fe200000000ff */
[----:B------:R-:W-:Y:S01]  /*20a0*/  @!P0 MOV R5, 0xffffffc0 ;  /* 0xffffffc000058802 */ /* 0x000fe20000000f00 */
[----:B------:R-:W-:-:S03]  /*20b0*/  @!P1 FFMA R3, R3, 1.84467440737095516160e+19, RZ ;  /* 0x5f80000003039823 */ /* 0x000fc600000000ff */
[----:B------:R-:W-:-:S07]  /*20c0*/  @!P1 IADD3 R5, PT, PT, R5, 0x40, RZ ;  /* 0x0000004005059810 */ /* 0x000fce0007ffe0ff */
.L_x_27:
[----:B------:R-:W-:-:S04]  /*20d0*/  LEA R6, R10, 0xc0800000, 0x17 ;  /* 0xc08000000a067811 */ /* 0x000fc800078eb8ff */
[----:B------:R-:W-:Y:S02]  /*20e0*/  IADD3 R6, PT, PT, -R6, R3, RZ ;  /* 0x0000000306067210 */ /* 0x000fe40007ffe1ff */
[----:B------:R-:W-:Y:S02]  /*20f0*/  IADD3 R3, PT, PT, R8, -0x7f, RZ ;  /* 0xffffff8108037810 */ /* 0x000fe40007ffe0ff */
[----:B------:R0:W1:Y:S01]  /*2100*/  MUFU.RCP R7, R6 ;  /* 0x0000000600077308 */ /* 0x0000620000001000 */
[----:B------:R-:W-:Y:S02]  /*2110*/  FADD.FTZ R9, -R6, -RZ ;  /* 0x800000ff06097221 */ /* 0x000fe40000010100 */
[C---:B------:R-:W-:Y:S01]  /*2120*/  IMAD R0, R3.reuse, -0x800000, R0 ;  /* 0xff80000003007824 */ /* 0x040fe200078e0200 */
[----:B0-----:R-:W-:-:S04]  /*2130*/  IADD3 R6, PT, PT, R3, 0x7f, -R10 ;  /* 0x0000007f03067810 */ /* 0x001fc80007ffe80a */
[----:B------:R-:W-:Y:S01]  /*2140*/  IADD3 R6, PT, PT, R6, R5, RZ ;  /* 0x0000000506067210 */ /* 0x000fe20007ffe0ff */
[----:B-1----:R-:W-:-:S04]  /*2150*/  FFMA R8, R7, R9, 1 ;  /* 0x3f80000007087423 */ /* 0x002fc80000000009 */
[----:B------:R-:W-:-:S04]  /*2160*/  FFMA R12, R7, R8, R7 ;  /* 0x00000008070c7223 */ /* 0x000fc80000000007 */
[----:B------:R-:W-:-:S04]  /*2170*/  FFMA R7, R0, R12, RZ ;  /* 0x0000000c00077223 */ /* 0x000fc800000000ff */
[----:B------:R-:W-:-:S04]  /*2180*/  FFMA R8, R9, R7, R0 ;  /* 0x0000000709087223 */ /* 0x000fc80000000000 */
[----:B------:R-:W-:-:S04]  /*2190*/  FFMA R7, R12, R8, R7 ;  /* 0x000000080c077223 */ /* 0x000fc80000000007 */
[----:B------:R-:W-:-:S04]  /*21a0*/  FFMA R8, R9, R7, R0 ;  /* 0x0000000709087223 */ /* 0x000fc80000000000 */
[----:B------:R-:W-:-:S05]  /*21b0*/  FFMA R9, R12, R8, R7 ;  /* 0x000000080c097223 */ /* 0x000fca0000000007 */
[----:B------:R-:W-:-:S04]  /*21c0*/  SHF.R.U32.HI R0, RZ, 0x17, R9 ;  /* 0x00000017ff007819 */ /* 0x000fc80000011609 */
[----:B------:R-:W-:-:S04]  /*21d0*/  LOP3.LUT R0, R0, 0xff, RZ, 0xc0, !PT ;  /* 0x000000ff00007812 */ /* 0x000fc800078ec0ff */
[----:B------:R-:W-:-:S04]  /*21e0*/  IADD3 R10, PT, PT, R0, R6, RZ ;  /* 0x00000006000a7210 */ /* 0x000fc80007ffe0ff */
[----:B------:R-:W-:-:S04]  /*21f0*/  IADD3 R0, PT, PT, R10, -0x1, RZ ;  /* 0xffffffff0a007810 */ /* 0x000fc80007ffe0ff */
[----:B------:R-:W-:-:S13]  /*2200*/  ISETP.GE.U32.AND P0, PT, R0, 0xfe, PT ;  /* 0x000000fe0000780c */ /* 0x000fda0003f06070 */
[----:B------:R-:W-:Y:S05]  /*2210*/  @!P0 BRA `(.L_x_32) ;  /* 0x0000000000888947 */ /* 0x000fea0003800000 */
[----:B------:R-:W-:-:S13]  /*2220*/  ISETP.GT.AND P0, PT, R10, 0xfe, PT ;  /* 0x000000fe0a00780c */ /* 0x000fda0003f04270 */
[----:B------:R-:W-:Y:S05]  /*2230*/  @P0 BRA `(.L_x_33) ;  /* 0x0000000000740947 */ /* 0x000fea0003800000 */
[----:B------:R-:W-:Y:S02]  /*2240*/  ISETP.GE.AND P0, PT, R10, 0x1, PT ;  /* 0x000000010a00780c */ /* 0x000fe40003f06270 */
[----:B------:R-:W-:-:S11]  /*2250*/  MOV R0, R9 ;  /* 0x0000000900007202 */ /* 0x000fd60000000f00 */
[----:B------:R-:W-:Y:S05]  /*2260*/  @P0 BRA `(.L_x_34) ;  /* 0x00000000009c0947 */ /* 0x000fea0003800000 */
[----:B------:R-:W-:Y:S02]  /*2270*/  ISETP.GE.AND P0, PT, R10, -0x18, PT ;  /* 0xffffffe80a00780c */ /* 0x000fe40003f06270 */
[----:B------:R-:W-:-:S04]  /*2280*/  LOP3.LUT R14, R9, 0x80000000, RZ, 0xc0, !PT ;  /* 0x80000000090e7812 */ /* 0x000fc800078ec0ff */
[----:B------:R-:W-:-:S07]  /*2290*/  MOV R0, R14 ;  /* 0x0000000e00007202 */ /* 0x000fce0000000f00 */
[----:B------:R-:W-:Y:S05]  /*22a0*/  @!P0 BRA `(.L_x_34) ;  /* 0x00000000008c8947 */ /* 0x000fea0003800000 */
[-CC-:B------:R-:W-:Y:S01]  /*22b0*/  FFMA.RZ R0, R12, R8.reuse, R7.reuse ;  /* 0x000000080c007223 */ /* 0x180fe2000000c007 */
[----:B------:R-:W-:Y:S01]  /*22c0*/  IADD3 R6, PT, PT, R10, 0x20, RZ ;  /* 0x000000200a067810 */ /* 0x000fe20007ffe0ff */
[-CC-:B------:R-:W-:Y:S01]  /*22d0*/  FFMA.RM R3, R12, R8.reuse, R7.reuse ;  /* 0x000000080c037223 */ /* 0x180fe20000004007 */
[----:B------:R-:W-:Y:S02]  /*22e0*/  ISETP.NE.AND P2, PT, R10, RZ, PT ;  /* 0x000000ff0a00720c */ /* 0x000fe40003f45270 */
[----:B------:R-:W-:Y:S01]  /*22f0*/  LOP3.LUT R5, R0, 0x7fffff, RZ, 0xc0, !PT ;  /* 0x007fffff00057812 */ /* 0x000fe200078ec0ff */
[----:B------:R-:W-:Y:S01]  /*2300*/  FFMA.RP R0, R12, R8, R7 ;  /* 0x000000080c007223 */ /* 0x000fe20000008007 */
[C---:B------:R-:W-:Y:S02]  /*2310*/  ISETP.NE.AND P1, PT, R10.reuse, RZ, PT ;  /* 0x000000ff0a00720c */ /* 0x040fe40003f25270 */
[----:B------:R-:W-:Y:S02]  /*2320*/  LOP3.LUT R5, R5, 0x800000, RZ, 0xfc, !PT ;  /* 0x0080000005057812 */ /* 0x000fe400078efcff */
[----:B------:R-:W-:-:S02]  /*2330*/  IADD3 R7, PT, PT, -R10, RZ, RZ ;  /* 0x000000ff0a077210 */ /* 0x000fc40007ffe1ff */
[----:B------:R-:W-:Y:S02]  /*2340*/  SHF.L.U32 R6, R5, R6, RZ ;  /* 0x0000000605067219 */ /* 0x000fe400000006ff */
[----:B------:R-:W-:Y:S02]  /*2350*/  FSETP.NEU.FTZ.AND P0, PT, R0, R3, PT ;  /* 0x000000030000720b */ /* 0x000fe40003f1d000 */
[----:B------:R-:W-:Y:S02]  /*2360*/  SEL R0, R7, RZ, P2 ;  /* 0x000000ff07007207 */ /* 0x000fe40001000000 */
[----:B------:R-:W-:Y:S02]  /*2370*/  ISETP.NE.AND P1, PT, R6, RZ, P1 ;  /* 0x000000ff0600720c */ /* 0x000fe40000f25270 */
[----:B------:R-:W-:Y:S02]  /*2380*/  SHF.R.U32.HI R0, RZ, R0, R5 ;  /* 0x00000000ff007219 */ /* 0x000fe40000011605 */
[----:B------:R-:W-:-:S02]  /*2390*/  PLOP3.LUT P0, PT, P0, P1, PT, 0xf8, 0x8f ;  /* 0x00000000008f781c */ /* 0x000fc40000703f70 */
[----:B------:R-:W-:Y:S02]  /*23a0*/  SHF.R.U32.HI R6, RZ, 0x1, R0 ;  /* 0x00000001ff067819 */ /* 0x000fe40000011600 */
[----:B------:R-:W-:-:S04]  /*23b0*/  SEL R3, RZ, 0x1, !P0 ;  /* 0x00000001ff037807 */ /* 0x000fc80004000000 */
[----:B------:R-:W-:-:S04]  /*23c0*/  LOP3.LUT R3, R3, 0x1, R6, 0xf8, !PT ;  /* 0x0000000103037812 */ /* 0x000fc800078ef806 */
[----:B------:R-:W-:-:S04]  /*23d0*/  LOP3.LUT R3, R3, R0, RZ, 0xc0, !PT ;  /* 0x0000000003037212 */ /* 0x000fc800078ec0ff */
[----:B------:R-:W-:-:S04]  /*23e0*/  IADD3 R3, PT, PT, R6, R3, RZ ;  /* 0x0000000306037210 */ /* 0x000fc80007ffe0ff */
[----:B------:R-:W-:Y:S01]  /*23f0*/  LOP3.LUT R0, R3, R14, RZ, 0xfc, !PT ;  /* 0x0000000e03007212 */ /* 0x000fe200078efcff */
[----:B------:R-:W-:Y:S06]  /*2400*/  BRA `(.L_x_34) ;  /* 0x0000000000347947 */ /* 0x000fec0003800000 */
.L_x_33:
[----:B------:R-:W-:-:S04]  /*2410*/  LOP3.LUT R0, R9, 0x80000000, RZ, 0xc0, !PT ;  /* 0x8000000009007812 */ /* 0x000fc800078ec0ff */
[----:B------:R-:W-:Y:S01]  /*2420*/  LOP3.LUT R0, R0, 0x7f800000, RZ, 0xfc, !PT ;  /* 0x7f80000000007812 */ /* 0x000fe200078efcff */
[----:B------:R-:W-:Y:S06]  /*2430*/  BRA `(.L_x_34) ;  /* 0x0000000000287947 */ /* 0x000fec0003800000 */
.L_x_32:
[----:B------:R-:W-:Y:S01]  /*2440*/  LEA R0, R6, R9, 0x17 ;  /* 0x0000000906007211 */ /* 0x000fe200078eb8ff */
[----:B------:R-:W-:Y:S06]  /*2450*/  BRA `(.L_x_34) ;  /* 0x0000000000207947 */ /* 0x000fec0003800000 */
.L_x_31:
[----:B------:R-:W-:-:S04]  /*2460*/  LOP3.LUT R0, R3, 0x80000000, R0, 0x48, !PT ;  /* 0x8000000003007812 */ /* 0x000fc800078e4800 */
[----:B------:R-:W-:Y:S01]  /*2470*/  LOP3.LUT R0, R0, 0x7f800000, RZ, 0xfc, !PT ;  /* 0x7f80000000007812 */ /* 0x000fe200078efcff */
[----:B------:R-:W-:Y:S06]  /*2480*/  BRA `(.L_x_34) ;  /* 0x0000000000147947 */ /* 0x000fec0003800000 */
.L_x_30:
[----:B------:R-:W-:Y:S01]  /*2490*/  LOP3.LUT R0, R3, 0x80000000, R0, 0x48, !PT ;  /* 0x8000000003007812 */ /* 0x000fe200078e4800 */
[----:B------:R-:W-:Y:S06]  /*24a0*/  BRA `(.L_x_34) ;  /* 0x00000000000c7947 */ /* 0x000fec0003800000 */
.L_x_29:
[----:B------:R-:W0:Y:S01]  /*24b0*/  MUFU.RSQ R0, -QNAN ;  /* 0xffc0000000007908 */ /* 0x000e220000001400 */
[----:B------:R-:W-:Y:S05]  /*24c0*/  BRA `(.L_x_34) ;  /* 0x0000000000047947 */ /* 0x000fea0003800000 */
.L_x_28:
[----:B------:R-:W-:-:S07]  /*24d0*/  FADD.FTZ R0, R0, R3 ;  /* 0x0000000300007221 */ /* 0x000fce0000010000 */
.L_x_34:
[----:B------:R-:W-:-:S04]  /*24e0*/  HFMA2 R5, -RZ, RZ, 0, 0 ;  /* 0x00000000ff057431 */ /* 0x000fc800000001ff */
[----:B0-----:R-:W-:Y:S05]  /*24f0*/  RET.REL.NODEC R4 `(resize_bicubic_kernel) ;  /* 0xffffffd804c07950 */ /* 0x001fea0003c3ffff */
.L_x_35:
[----:B------:R-:W-:-:S00]  /*2500*/  BRA `(.L_x_35) ;  /* 0xfffffffc00fc7947 */ /* 0x000fc0000383ffff */
[----:B------:R-:W-:-:S00]  /*2510*/  NOP ;  /* 0x0000000000007918 */ /* 0x000fc00000000000 */
        /* <DEDUP_REMOVED lines=14> */
.L_x_37:


//--------------------- .nv.shared.reserved.0     --------------------------
	.section	.nv.shared.reserved.0,"aw",@nobits
	.weak		__nv_reservedSMEM_offset_0_alias
	.size		__nv_reservedSMEM_offset_0_alias, 0, 64
	.other		__nv_reservedSMEM_offset_0_alias,@"STO_CUDA_RESERVED_SHARED STV_DEFAULT"
__nv_reservedSMEM_offset_0_alias:
	.zero		0
	.zero		64


//--------------------- .nv.constant0.resize_bicubic_kernel --------------------------
	.section	.nv.constant0.resize_bicubic_kernel,"a",@progbits
	.sectionflags	@""
	.align	4
.nv.constant0.resize_bicubic_kernel:
	.zero		928


//--------------------- SYMBOLS --------------------------

	.type		.nv.reservedSmem.offset0,@object
	.size		.nv.reservedSmem.offset0,0x4
